







.version 6.4
.target sm_75
.address_size 64



.visible .entry _Z12wmma_examplePhS_Piiii(
.param .u64 _Z12wmma_examplePhS_Piiii_param_0,
.param .u64 _Z12wmma_examplePhS_Piiii_param_1,
.param .u64 _Z12wmma_examplePhS_Piiii_param_2,
.param .u32 _Z12wmma_examplePhS_Piiii_param_3,
.param .u32 _Z12wmma_examplePhS_Piiii_param_4,
.param .u32 _Z12wmma_examplePhS_Piiii_param_5
)
{
.reg .pred %p<10>;
.reg .b32 %r<420>;
.reg .b64 %rd<39>;


ld.param.u64 %rd6, [_Z12wmma_examplePhS_Piiii_param_0];
ld.param.u64 %rd7, [_Z12wmma_examplePhS_Piiii_param_1];
ld.param.u32 %r185, [_Z12wmma_examplePhS_Piiii_param_3];
ld.param.u32 %r175, [_Z12wmma_examplePhS_Piiii_param_4];
ld.param.u32 %r176, [_Z12wmma_examplePhS_Piiii_param_5];
cvta.to.global.u64 %rd1, %rd6;
mov.u32 %r1, %ntid.x;
mov.u32 %r2, %ctaid.x;
mov.u32 %r3, %tid.x;
mad.lo.s32 %r186, %r1, %r2, %r3;
mov.u32 %r4, WARP_SZ;
div.u32 %r187, %r186, %r4;
mov.u32 %r188, %ntid.y;
mov.u32 %r189, %ctaid.y;
mov.u32 %r190, %tid.y;
mad.lo.s32 %r191, %r188, %r189, %r190;
cvta.to.global.u64 %rd2, %rd7;
shl.b32 %r5, %r187, 4;
shl.b32 %r6, %r191, 4;
setp.lt.s32	%p2, %r5, %r185;
setp.lt.s32	%p3, %r6, %r175;
and.pred %p1, %p2, %p3;
mov.u32 %r380, 0;
setp.lt.s32	%p4, %r176, 1;
mov.u32 %r381, %r380;
mov.u32 %r382, %r380;
mov.u32 %r383, %r380;
mov.u32 %r384, %r380;
mov.u32 %r385, %r380;
mov.u32 %r386, %r380;
mov.u32 %r387, %r380;
@%p4 bra BB0_23;

mul.lo.s32 %r7, %r5, %r176;
add.s32 %r220, %r176, -1;
shr.u32 %r221, %r220, 4;
add.s32 %r8, %r221, 1;
and.b32 %r219, %r8, 3;
mov.u32 %r380, 0;
setp.eq.s32	%p5, %r219, 0;
mov.u32 %r381, %r380;
mov.u32 %r382, %r380;
mov.u32 %r383, %r380;
mov.u32 %r384, %r380;
mov.u32 %r385, %r380;
mov.u32 %r386, %r380;
mov.u32 %r387, %r380;
mov.u32 %r365, %r380;
@%p5 bra BB0_12;

mov.u32 %r380, 0;
add.s32 %r309, %r176, -1;
shr.u32 %r308, %r309, 4;
add.s32 %r307, %r308, 1;
and.b32 %r306, %r307, 3;
setp.eq.s32	%p6, %r306, 1;
mov.u32 %r381, %r380;
mov.u32 %r382, %r380;
mov.u32 %r383, %r380;
mov.u32 %r384, %r380;
mov.u32 %r385, %r380;
mov.u32 %r386, %r380;
mov.u32 %r387, %r380;
mov.u32 %r348, %r380;
@%p6 bra BB0_9;

mov.u32 %r380, 0;
add.s32 %r314, %r176, -1;
shr.u32 %r313, %r314, 4;
add.s32 %r312, %r313, 1;
and.b32 %r311, %r312, 3;
setp.eq.s32	%p7, %r311, 2;
mov.u32 %r381, %r380;
mov.u32 %r382, %r380;
mov.u32 %r383, %r380;
mov.u32 %r384, %r380;
mov.u32 %r385, %r380;
mov.u32 %r386, %r380;
mov.u32 %r387, %r380;
mov.u32 %r331, %r380;
@%p7 bra BB0_6;

mov.u32 %r380, 0;
mov.u32 %r331, 16;
mov.u32 %r381, %r380;
mov.u32 %r382, %r380;
mov.u32 %r383, %r380;
mov.u32 %r384, %r380;
mov.u32 %r385, %r380;
mov.u32 %r386, %r380;
mov.u32 %r387, %r380;
@!%p1 bra BB0_6;
bra.uni BB0_5;

BB0_5:
cvt.s64.s32	%rd8, %r7;
add.s64 %rd9, %rd1, %rd8;
mov.u32 %r232, 0;
wmma.load.a.sync.aligned.row.m16n16k16.global.u8 {%r233, %r234}, [%rd9], %r176;
cvt.s64.s32	%rd10, %r6;
add.s64 %rd11, %rd2, %rd10;
wmma.load.b.sync.aligned.row.m16n16k16.global.u8 {%r235, %r236}, [%rd11], %r175;
wmma.mma.sync.aligned.row.row.m16n16k16.s32.u8.u8.s32 {%r380, %r381, %r382, %r383, %r384, %r385, %r386, %r387}, {%r233, %r234}, {%r235, %r236}, {%r232, %r232, %r232, %r232, %r232, %r232, %r232, %r232};

BB0_6:
@!%p1 bra BB0_8;
bra.uni BB0_7;

BB0_7:
add.s32 %r237, %r331, %r7;
cvt.s64.s32	%rd12, %r237;
add.s64 %rd13, %rd1, %rd12;
wmma.load.a.sync.aligned.row.m16n16k16.global.u8 {%r238, %r239}, [%rd13], %r176;
mad.lo.s32 %r240, %r331, %r175, %r6;
cvt.s64.s32	%rd14, %r240;
add.s64 %rd15, %rd2, %rd14;
wmma.load.b.sync.aligned.row.m16n16k16.global.u8 {%r241, %r242}, [%rd15], %r175;
wmma.mma.sync.aligned.row.row.m16n16k16.s32.u8.u8.s32 {%r380, %r381, %r382, %r383, %r384, %r385, %r386, %r387}, {%r238, %r239}, {%r241, %r242}, {%r380, %r381, %r382, %r383, %r384, %r385, %r386, %r387};

BB0_8:
add.s32 %r348, %r331, 16;

BB0_9:
@!%p1 bra BB0_11;
bra.uni BB0_10;

BB0_10:
add.s32 %r243, %r348, %r7;
cvt.s64.s32	%rd16, %r243;
add.s64 %rd17, %rd1, %rd16;
wmma.load.a.sync.aligned.row.m16n16k16.global.u8 {%r244, %r245}, [%rd17], %r176;
mad.lo.s32 %r246, %r348, %r175, %r6;
cvt.s64.s32	%rd18, %r246;
add.s64 %rd19, %rd2, %rd18;
wmma.load.b.sync.aligned.row.m16n16k16.global.u8 {%r247, %r248}, [%rd19], %r175;
wmma.mma.sync.aligned.row.row.m16n16k16.s32.u8.u8.s32 {%r380, %r381, %r382, %r383, %r384, %r385, %r386, %r387}, {%r244, %r245}, {%r247, %r248}, {%r380, %r381, %r382, %r383, %r384, %r385, %r386, %r387};

BB0_11:
add.s32 %r365, %r348, 16;

BB0_12:
add.s32 %r298, %r176, -1;
shr.u32 %r297, %r298, 4;
add.s32 %r296, %r297, 1;
setp.lt.u32	%p8, %r296, 4;
@%p8 bra BB0_23;

mov.u32 %r322, %tid.x;
mov.u32 %r321, %ctaid.x;
mov.u32 %r320, %ntid.x;
mov.u32 %r319, WARP_SZ;
mad.lo.s32 %r318, %r320, %r321, %r322;
div.u32 %r317, %r318, %r319;
add.s32 %r250, %r365, 48;
mul.lo.s32 %r370, %r175, %r250;
shl.b32 %r79, %r175, 6;
add.s32 %r251, %r365, 32;
mul.lo.s32 %r369, %r175, %r251;
mul.lo.s32 %r368, %r365, %r175;
add.s32 %r252, %r365, 16;
mul.lo.s32 %r367, %r175, %r252;
mul.lo.s32 %r255, %r176, %r317;
mad.lo.s32 %r256, %r255, 16, 16;
cvt.s64.s32	%rd20, %r256;
add.s64 %rd3, %rd1, %rd20;
mov.u32 %r366, 0;
mov.u32 %r379, %r365;

BB0_14:
add.s32 %r257, %r365, %r366;
cvt.s64.s32	%rd21, %r257;
add.s64 %rd22, %rd3, %rd21;
add.s64 %rd4, %rd22, 32;
@!%p1 bra BB0_16;
bra.uni BB0_15;

BB0_15:
add.s32 %r258, %r379, %r7;
cvt.s64.s32	%rd23, %r258;
add.s64 %rd24, %rd1, %rd23;
wmma.load.a.sync.aligned.row.m16n16k16.global.u8 {%r259, %r260}, [%rd24], %r176;
add.s32 %r261, %r368, %r6;
cvt.s64.s32	%rd25, %r261;
add.s64 %rd26, %rd2, %rd25;
wmma.load.b.sync.aligned.row.m16n16k16.global.u8 {%r262, %r263}, [%rd26], %r175;
wmma.mma.sync.aligned.row.row.m16n16k16.s32.u8.u8.s32 {%r380, %r381, %r382, %r383, %r384, %r385, %r386, %r387}, {%r259, %r260}, {%r262, %r263}, {%r380, %r381, %r382, %r383, %r384, %r385, %r386, %r387};

BB0_16:
@!%p1 bra BB0_18;
bra.uni BB0_17;

BB0_17:
add.s64 %rd27, %rd4, -32;
wmma.load.a.sync.aligned.row.m16n16k16.global.u8 {%r264, %r265}, [%rd27], %r176;
add.s32 %r266, %r367, %r6;
cvt.s64.s32	%rd28, %r266;
add.s64 %rd29, %rd2, %rd28;
wmma.load.b.sync.aligned.row.m16n16k16.global.u8 {%r267, %r268}, [%rd29], %r175;
wmma.mma.sync.aligned.row.row.m16n16k16.s32.u8.u8.s32 {%r380, %r381, %r382, %r383, %r384, %r385, %r386, %r387}, {%r264, %r265}, {%r267, %r268}, {%r380, %r381, %r382, %r383, %r384, %r385, %r386, %r387};

BB0_18:
@!%p1 bra BB0_20;
bra.uni BB0_19;

BB0_19:
add.s64 %rd30, %rd4, -16;
wmma.load.a.sync.aligned.row.m16n16k16.global.u8 {%r269, %r270}, [%rd30], %r176;
add.s32 %r271, %r369, %r6;
cvt.s64.s32	%rd31, %r271;
add.s64 %rd32, %rd2, %rd31;
wmma.load.b.sync.aligned.row.m16n16k16.global.u8 {%r272, %r273}, [%rd32], %r175;
wmma.mma.sync.aligned.row.row.m16n16k16.s32.u8.u8.s32 {%r380, %r381, %r382, %r383, %r384, %r385, %r386, %r387}, {%r269, %r270}, {%r272, %r273}, {%r380, %r381, %r382, %r383, %r384, %r385, %r386, %r387};

BB0_20:
@!%p1 bra BB0_22;
bra.uni BB0_21;

BB0_21:
wmma.load.a.sync.aligned.row.m16n16k16.global.u8 {%r274, %r275}, [%rd4], %r176;
add.s32 %r276, %r370, %r6;
cvt.s64.s32	%rd33, %r276;
add.s64 %rd34, %rd2, %rd33;
wmma.load.b.sync.aligned.row.m16n16k16.global.u8 {%r277, %r278}, [%rd34], %r175;
wmma.mma.sync.aligned.row.row.m16n16k16.s32.u8.u8.s32 {%r380, %r381, %r382, %r383, %r384, %r385, %r386, %r387}, {%r274, %r275}, {%r277, %r278}, {%r380, %r381, %r382, %r383, %r384, %r385, %r386, %r387};

BB0_22:
add.s32 %r370, %r370, %r79;
add.s32 %r369, %r369, %r79;
add.s32 %r368, %r368, %r79;
add.s32 %r367, %r367, %r79;
add.s32 %r379, %r379, 64;
setp.lt.s32	%p9, %r379, %r176;
add.s32 %r366, %r366, 64;
@%p9 bra BB0_14;

BB0_23:
@!%p1 bra BB0_25;
bra.uni BB0_24;

BB0_24:
ld.param.u64 %rd38, [_Z12wmma_examplePhS_Piiii_param_2];
mov.u32 %r305, %tid.x;
mov.u32 %r304, %ctaid.x;
mov.u32 %r303, %ntid.x;
mov.u32 %r302, WARP_SZ;
mad.lo.s32 %r301, %r303, %r304, %r305;
div.u32 %r300, %r301, %r302;
shl.b32 %r299, %r300, 4;
cvta.to.global.u64 %rd35, %rd38;
mad.lo.s32 %r279, %r299, %r175, %r6;
mul.wide.s32 %rd36, %r279, 4;
add.s64 %rd37, %rd35, %rd36;
wmma.load.c.sync.aligned.row.m16n16k16.global.s32 {%r280, %r281, %r282, %r283, %r284, %r285, %r286, %r287}, [%rd37], %r175;
add.s32 %r288, %r280, %r380;
add.s32 %r289, %r281, %r381;
add.s32 %r290, %r282, %r382;
add.s32 %r291, %r283, %r383;
add.s32 %r292, %r284, %r384;
add.s32 %r293, %r285, %r385;
add.s32 %r294, %r286, %r386;
add.s32 %r295, %r287, %r387;
wmma.store.d.sync.aligned.row.m16n16k16.global.s32 [%rd37], {%r288, %r289, %r290, %r291, %r292, %r293, %r294, %r295}, %r175;

BB0_25:
ret;
}


.visible .entry _Z9set_valuePhi(
.param .u64 _Z9set_valuePhi_param_0,
.param .u32 _Z9set_valuePhi_param_1
)
{
.reg .pred %p<2>;
.reg .b16 %rs<2>;
.reg .b32 %r<6>;
.reg .b64 %rd<5>;


ld.param.u64 %rd1, [_Z9set_valuePhi_param_0];
ld.param.u32 %r2, [_Z9set_valuePhi_param_1];
mov.u32 %r3, %ntid.x;
mov.u32 %r4, %ctaid.x;
mov.u32 %r5, %tid.x;
mad.lo.s32 %r1, %r4, %r3, %r5;
setp.ge.s32	%p1, %r1, %r2;
@%p1 bra BB1_2;

cvta.to.global.u64 %rd2, %rd1;
cvt.s64.s32	%rd3, %r1;
add.s64 %rd4, %rd2, %rd3;
mov.u16 %rs1, 1;
st.global.u8 [%rd4], %rs1;

BB1_2:
ret;
}


.visible .entry _Z9set_valuePii(
.param .u64 _Z9set_valuePii_param_0,
.param .u32 _Z9set_valuePii_param_1
)
{
.reg .pred %p<2>;
.reg .b32 %r<7>;
.reg .b64 %rd<5>;


ld.param.u64 %rd1, [_Z9set_valuePii_param_0];
ld.param.u32 %r2, [_Z9set_valuePii_param_1];
mov.u32 %r3, %ntid.x;
mov.u32 %r4, %ctaid.x;
mov.u32 %r5, %tid.x;
mad.lo.s32 %r1, %r4, %r3, %r5;
setp.ge.s32	%p1, %r1, %r2;
@%p1 bra BB2_2;

cvta.to.global.u64 %rd2, %rd1;
mul.wide.s32 %rd3, %r1, 4;
add.s64 %rd4, %rd2, %rd3;
mov.u32 %r6, 1;
st.global.u32 [%rd4], %r6;

BB2_2:
ret;
}




// ===== COMPILED SASS (sm_100) =====

	.target	sm_100

	.elftype	@"ET_EXEC"


//--------------------- .note.nv.tkinfo           --------------------------
	.section	.note.nv.tkinfo,"",@"SHT_NOTE"
	.sectionflags	@"SHF_NOTE_NV_TKINFO"
	.tkinfo
        /*0018*/ 	.word	0x00000002
        /*0030*/ 	.string	""
        /*0030*/ 	.string	"ptxas"
        /*0030*/ 	.string	"Cuda compilation tools, release 13.0, V13.0.88"
        /*0030*/ 	.string	"Build cuda_13.0.r13.0/compiler.36424714_0"
        /*0030*/ 	.string	"-arch sm_100 "



//--------------------- .note.nv.cuinfo           --------------------------
	.section	.note.nv.cuinfo,"",@"SHT_NOTE"
	.sectionflags	@"SHF_NOTE_NV_CUINFO"
        /*0018*/ 	.short	0x0002
        /*001a*/ 	.short	0x004b
        /*001c*/ 	.short	0x0082
	.zero		2


//--------------------- .nv.info                  --------------------------
	.section	.nv.info,"",@"SHT_CUDA_INFO"
	.align	4


	//----- nvinfo : EIATTR_REGCOUNT
	.align		4
        /*0000*/ 	.byte	0x04, 0x2f
        /*0002*/ 	.short	(.L_1 - .L_0)
	.align		4
.L_0:
        /*0004*/ 	.word	index@(_Z12wmma_examplePhS_Piiii)
        /*0008*/ 	.word	0x00000028


	//----- nvinfo : EIATTR_FRAME_SIZE
	.align		4
.L_1:
        /*000c*/ 	.byte	0x04, 0x11
        /*000e*/ 	.short	(.L_3 - .L_2)
	.align		4
.L_2:
        /*0010*/ 	.word	index@(_Z12wmma_examplePhS_Piiii)
        /*0014*/ 	.word	0x00000000


	//----- nvinfo : EIATTR_REGCOUNT
	.align		4
.L_3:
        /*0018*/ 	.byte	0x04, 0x2f
        /*001a*/ 	.short	(.L_5 - .L_4)
	.align		4
.L_4:
        /*001c*/ 	.word	index@(_Z9set_valuePhi)
        /*0020*/ 	.word	0x00000007


	//----- nvinfo : EIATTR_FRAME_SIZE
	.align		4
.L_5:
        /*0024*/ 	.byte	0x04, 0x11
        /*0026*/ 	.short	(.L_7 - .L_6)
	.align		4
.L_6:
        /*0028*/ 	.word	index@(_Z9set_valuePhi)
        /*002c*/ 	.word	0x00000000


	//----- nvinfo : EIATTR_REGCOUNT
	.align		4
.L_7:
        /*0030*/ 	.byte	0x04, 0x2f
        /*0032*/ 	.short	(.L_9 - .L_8)
	.align		4
.L_8:
        /*0034*/ 	.word	index@(_Z9set_valuePii)
        /*0038*/ 	.word	0x0000000a


	//----- nvinfo : EIATTR_FRAME_SIZE
	.align		4
.L_9:
        /*003c*/ 	.byte	0x04, 0x11
        /*003e*/ 	.short	(.L_11 - .L_10)
	.align		4
.L_10:
        /*0040*/ 	.word	index@(_Z9set_valuePii)
        /*0044*/ 	.word	0x00000000


	//----- nvinfo : EIATTR_MIN_STACK_SIZE
	.align		4
.L_11:
        /*0048*/ 	.byte	0x04, 0x12
        /*004a*/ 	.short	(.L_13 - .L_12)
	.align		4
.L_12:
        /*004c*/ 	.word	index@(_Z9set_valuePii)
        /*0050*/ 	.word	0x00000000


	//----- nvinfo : EIATTR_MIN_STACK_SIZE
	.align		4
.L_13:
        /*0054*/ 	.byte	0x04, 0x12
        /*0056*/ 	.short	(.L_15 - .L_14)
	.align		4
.L_14:
        /*0058*/ 	.word	index@(_Z9set_valuePhi)
        /*005c*/ 	.word	0x00000000


	//----- nvinfo : EIATTR_MIN_STACK_SIZE
	.align		4
.L_15:
        /*0060*/ 	.byte	0x04, 0x12
        /*0062*/ 	.short	(.L_17 - .L_16)
	.align		4
.L_16:
        /*0064*/ 	.word	index@(_Z12wmma_examplePhS_Piiii)
        /*0068*/ 	.word	0x00000000
.L_17:


//--------------------- .nv.compat                --------------------------
	.section	.nv.compat,"",@"SHT_CUDA_COMPAT_INFO"
	.align	4
        /*0000*/ 	.byte	0x02, 0x09, 0x00, 0x00, 0x02, 0x02, 0x01, 0x00, 0x02, 0x05, 0x05, 0x00, 0x03, 0x07, 0x01, 0x01
        /*0010*/ 	.byte	0x02, 0x03, 0x00, 0x00, 0x02, 0x06, 0x01, 0x00, 0x04, 0x0b, 0x08, 0x00, 0x01, 0x00, 0x00, 0x00
        /*0020*/ 	.byte	0x00, 0x00, 0x00, 0x00


//--------------------- .nv.info._Z9set_valuePii  --------------------------
	.section	.nv.info._Z9set_valuePii,"",@"SHT_CUDA_INFO"
	.sectionflags	@""
	.align	4


	//----- nvinfo : EIATTR_CUDA_API_VERSION
	.align		4
        /*0000*/ 	.byte	0x04, 0x37
        /*0002*/ 	.short	(.L_19 - .L_18)
.L_18:
        /*0004*/ 	.word	0x00000082


	//----- nvinfo : EIATTR_KPARAM_INFO
	.align		4
.L_19:
        /*0008*/ 	.byte	0x04, 0x17
        /*000a*/ 	.short	(.L_21 - .L_20)
.L_20:
        /*000c*/ 	.word	0x00000000
        /*0010*/ 	.short	0x0001
        /*0012*/ 	.short	0x0008
        /*0014*/ 	.byte	0x00, 0xf0, 0x11, 0x00


	//----- nvinfo : EIATTR_KPARAM_INFO
	.align		4
.L_21:
        /*0018*/ 	.byte	0x04, 0x17
        /*001a*/ 	.short	(.L_23 - .L_22)
.L_22:
        /*001c*/ 	.word	0x00000000
        /*0020*/ 	.short	0x0000
        /*0022*/ 	.short	0x0000
        /*0024*/ 	.byte	0x00, 0xf0, 0x21, 0x00


	//----- nvinfo : EIATTR_SPARSE_MMA_MASK
	.align		4
.L_23:
        /*0028*/ 	.byte	0x03, 0x50
        /*002a*/ 	.short	0x0000


	//----- nvinfo : EIATTR_MAXREG_COUNT
	.align		4
        /*002c*/ 	.byte	0x03, 0x1b
        /*002e*/ 	.short	0x00ff


	//----- nvinfo : EIATTR_MERCURY_ISA_VERSION
	.align		4
        /*0030*/ 	.byte	0x03, 0x5f
        /*0032*/ 	.short	0x0101


	//----- nvinfo : EIATTR_VRC_CTA_INIT_COUNT
	.align		4
        /*0034*/ 	.byte	0x02, 0x4a
	.zero		1
	.zero		1


	//----- nvinfo : EIATTR_EXIT_INSTR_OFFSETS
	.align		4
        /*0038*/ 	.byte	0x04, 0x1c
        /*003a*/ 	.short	(.L_25 - .L_24)


	//   ....[0]....
.L_24:
        /*003c*/ 	.word	0x00000070


	//   ....[1]....
        /*0040*/ 	.word	0x000000d0


	//----- nvinfo : EIATTR_CBANK_PARAM_SIZE
	.align		4
.L_25:
        /*0044*/ 	.byte	0x03, 0x19
        /*0046*/ 	.short	0x000c


	//----- nvinfo : EIATTR_PARAM_CBANK
	.align		4
        /*0048*/ 	.byte	0x04, 0x0a
        /*004a*/ 	.short	(.L_27 - .L_26)
	.align		4
.L_26:
        /*004c*/ 	.word	index@(.nv.constant0._Z9set_valuePii)
        /*0050*/ 	.short	0x0380
        /*0052*/ 	.short	0x000c


	//----- nvinfo : EIATTR_SW_WAR
	.align		4
.L_27:
        /*0054*/ 	.byte	0x04, 0x36
        /*0056*/ 	.short	(.L_29 - .L_28)
.L_28:
        /*0058*/ 	.word	0x00000008
.L_29:


//--------------------- .nv.info._Z9set_valuePhi  --------------------------
	.section	.nv.info._Z9set_valuePhi,"",@"SHT_CUDA_INFO"
	.sectionflags	@""
	.align	4


	//----- nvinfo : EIATTR_CUDA_API_VERSION
	.align		4
        /*0000*/ 	.byte	0x04, 0x37
        /*0002*/ 	.short	(.L_31 - .L_30)
.L_30:
        /*0004*/ 	.word	0x00000082


	//----- nvinfo : EIATTR_KPARAM_INFO
	.align		4
.L_31:
        /*0008*/ 	.byte	0x04, 0x17
        /*000a*/ 	.short	(.L_33 - .L_32)
.L_32:
        /*000c*/ 	.word	0x00000000
        /*0010*/ 	.short	0x0001
        /*0012*/ 	.short	0x0008
        /*0014*/ 	.byte	0x00, 0xf0, 0x11, 0x00


	//----- nvinfo : EIATTR_KPARAM_INFO
	.align		4
.L_33:
        /*0018*/ 	.byte	0x04, 0x17
        /*001a*/ 	.short	(.L_35 - .L_34)
.L_34:
        /*001c*/ 	.word	0x00000000
        /*0020*/ 	.short	0x0000
        /*0022*/ 	.short	0x0000
        /*0024*/ 	.byte	0x00, 0xf0, 0x21, 0x00


	//----- nvinfo : EIATTR_SPARSE_MMA_MASK
	.align		4
.L_35:
        /*0028*/ 	.byte	0x03, 0x50
        /*002a*/ 	.short	0x0000


	//----- nvinfo : EIATTR_MAXREG_COUNT
	.align		4
        /*002c*/ 	.byte	0x03, 0x1b
        /*002e*/ 	.short	0x00ff


	//----- nvinfo : EIATTR_MERCURY_ISA_VERSION
	.align		4
        /*0030*/ 	.byte	0x03, 0x5f
        /*0032*/ 	.short	0x0101


	//----- nvinfo : EIATTR_VRC_CTA_INIT_COUNT
	.align		4
        /*0034*/ 	.byte	0x02, 0x4a
	.zero		1
	.zero		1


	//----- nvinfo : EIATTR_EXIT_INSTR_OFFSETS
	.align		4
        /*0038*/ 	.byte	0x04, 0x1c
        /*003a*/ 	.short	(.L_37 - .L_36)


	//   ....[0]....
.L_36:
        /*003c*/ 	.word	0x00000070


	//   ....[1]....
        /*0040*/ 	.word	0x000000f0


	//----- nvinfo : EIATTR_CBANK_PARAM_SIZE
	.align		4
.L_37:
        /*0044*/ 	.byte	0x03, 0x19
        /*0046*/ 	.short	0x000c


	//----- nvinfo : EIATTR_PARAM_CBANK
	.align		4
        /*0048*/ 	.byte	0x04, 0x0a
        /*004a*/ 	.short	(.L_39 - .L_38)
	.align		4
.L_38:
        /*004c*/ 	.word	index@(.nv.constant0._Z9set_valuePhi)
        /*0050*/ 	.short	0x0380
        /*0052*/ 	.short	0x000c


	//----- nvinfo : EIATTR_SW_WAR
	.align		4
.L_39:
        /*0054*/ 	.byte	0x04, 0x36
        /*0056*/ 	.short	(.L_41 - .L_40)
.L_40:
        /*0058*/ 	.word	0x00000008
.L_41:


//--------------------- .nv.info._Z12wmma_examplePhS_Piiii --------------------------
	.section	.nv.info._Z12wmma_examplePhS_Piiii,"",@"SHT_CUDA_INFO"
	.sectionflags	@""
	.align	4


	//----- nvinfo : EIATTR_CUDA_API_VERSION
	.align		4
        /*0000*/ 	.byte	0x04, 0x37
        /*0002*/ 	.short	(.L_43 - .L_42)
.L_42:
        /*0004*/ 	.word	0x00000082


	//----- nvinfo : EIATTR_KPARAM_INFO
	.align		4
.L_43:
        /*0008*/ 	.byte	0x04, 0x17
        /*000a*/ 	.short	(.L_45 - .L_44)
.L_44:
        /*000c*/ 	.word	0x00000000
        /*0010*/ 	.short	0x0005
        /*0012*/ 	.short	0x0020
        /*0014*/ 	.byte	0x00, 0xf0, 0x11, 0x00


	//----- nvinfo : EIATTR_KPARAM_INFO
	.align		4
.L_45:
        /*0018*/ 	.byte	0x04, 0x17
        /*001a*/ 	.short	(.L_47 - .L_46)
.L_46:
        /*001c*/ 	.word	0x00000000
        /*0020*/ 	.short	0x0004
        /*0022*/ 	.short	0x001c
        /*0024*/ 	.byte	0x00, 0xf0, 0x11, 0x00


	//----- nvinfo : EIATTR_KPARAM_INFO
	.align		4
.L_47:
        /*0028*/ 	.byte	0x04, 0x17
        /*002a*/ 	.short	(.L_49 - .L_48)
.L_48:
        /*002c*/ 	.word	0x00000000
        /*0030*/ 	.short	0x0003
        /*0032*/ 	.short	0x0018
        /*0034*/ 	.byte	0x00, 0xf0, 0x11, 0x00


	//----- nvinfo : EIATTR_KPARAM_INFO
	.align		4
.L_49:
        /*0038*/ 	.byte	0x04, 0x17
        /*003a*/ 	.short	(.L_51 - .L_50)
.L_50:
        /*003c*/ 	.word	0x00000000
        /*0040*/ 	.short	0x0002
        /*0042*/ 	.short	0x0010
        /*0044*/ 	.byte	0x00, 0xf0, 0x21, 0x00


	//----- nvinfo : EIATTR_KPARAM_INFO
	.align		4
.L_51:
        /*0048*/ 	.byte	0x04, 0x17
        /*004a*/ 	.short	(.L_53 - .L_52)
.L_52:
        /*004c*/ 	.word	0x00000000
        /*0050*/ 	.short	0x0001
        /*0052*/ 	.short	0x0008
        /*0054*/ 	.byte	0x00, 0xf0, 0x21, 0x00


	//----- nvinfo : EIATTR_KPARAM_INFO
	.align		4
.L_53:
        /*0058*/ 	.byte	0x04, 0x17
        /*005a*/ 	.short	(.L_55 - .L_54)
.L_54:
        /*005c*/ 	.word	0x00000000
        /*0060*/ 	.short	0x0000
        /*0062*/ 	.short	0x0000
        /*0064*/ 	.byte	0x00, 0xf0, 0x21, 0x00


	//----- nvinfo : EIATTR_SPARSE_MMA_MASK
	.align		4
.L_55:
        /*0068*/ 	.byte	0x03, 0x50
        /*006a*/ 	.short	0x0000


	//----- nvinfo : EIATTR_WMMA_USED
	.align		4
        /*006c*/ 	.byte	0x01, 0x2b
	.zero		2


	//----- nvinfo : EIATTR_MAXREG_COUNT
	.align		4
        /*0070*/ 	.byte	0x03, 0x1b
        /*0072*/ 	.short	0x00ff


	//----- nvinfo : EIATTR_MERCURY_ISA_VERSION
	.align		4
        /*0074*/ 	.byte	0x03, 0x5f
        /*0076*/ 	.short	0x0101


	//----- nvinfo : EIATTR_VRC_CTA_INIT_COUNT
	.align		4
        /*0078*/ 	.byte	0x02, 0x4a
	.zero		1
	.zero		1


	//----- nvinfo : EIATTR_EXIT_INSTR_OFFSETS
	.align		4
        /*007c*/ 	.byte	0x04, 0x1c
        /*007e*/ 	.short	(.L_57 - .L_56)


	//   ....[0]....
.L_56:
        /*0080*/ 	.word	0x00001af0


	//   ....[1]....
        /*0084*/ 	.word	0x00001e00


	//----- nvinfo : EIATTR_CRS_STACK_SIZE
	.align		4
.L_57:
        /*0088*/ 	.byte	0x04, 0x1e
        /*008a*/ 	.short	(.L_59 - .L_58)
.L_58:
        /*008c*/ 	.word	0x00000000


	//----- nvinfo : EIATTR_CBANK_PARAM_SIZE
	.align		4
.L_59:
        /*0090*/ 	.byte	0x03, 0x19
        /*0092*/ 	.short	0x0024


	//----- nvinfo : EIATTR_PARAM_CBANK
	.align		4
        /*0094*/ 	.byte	0x04, 0x0a
        /*0096*/ 	.short	(.L_61 - .L_60)
	.align		4
.L_60:
        /*0098*/ 	.word	index@(.nv.constant0._Z12wmma_examplePhS_Piiii)
        /*009c*/ 	.short	0x0380
        /*009e*/ 	.short	0x0024


	//----- nvinfo : EIATTR_SW_WAR
	.align		4
.L_61:
        /*00a0*/ 	.byte	0x04, 0x36
        /*00a2*/ 	.short	(.L_63 - .L_62)
.L_62:
        /*00a4*/ 	.word	0x00000008
.L_63:


//--------------------- .nv.callgraph             --------------------------
	.section	.nv.callgraph,"",@"SHT_CUDA_CALLGRAPH"
	.align	4
	.sectionentsize	8
	.align		4
        /*0000*/ 	.word	0x00000000
	.align		4
        /*0004*/ 	.word	0xffffffff
	.align		4
        /*0008*/ 	.word	0x00000000
	.align		4
        /*000c*/ 	.word	0xfffffffe
	.align		4
        /*0010*/ 	.word	0x00000000
	.align		4
        /*0014*/ 	.word	0xfffffffd
	.align		4
        /*0018*/ 	.word	0x00000000
	.align		4
        /*001c*/ 	.word	0xfffffffc


//--------------------- .text._Z9set_valuePii     --------------------------
	.section	.text._Z9set_valuePii,"ax",@progbits
	.align	128
        .global         _Z9set_valuePii
        .type           _Z9set_valuePii,@function
        .size           _Z9set_valuePii,(.L_x_15 - _Z9set_valuePii)
        .other          _Z9set_valuePii,@"STO_CUDA_ENTRY STV_DEFAULT"
_Z9set_valuePii:
.text._Z9set_valuePii:
[----:B------:R-:W-:Y:S01]  /*0000*/  LDC R1, c[0x0][0x37c] ;  /* 0x0000df00ff017b82 */ /* 0x000fe20000000800 */
[----:B------:R-:W0:Y:S01]  /*0010*/  S2R R5, SR_CTAID.X ;  /* 0x0000000000057919 */ /* 0x000e220000002500 */
[----:B------:R-:W0:Y:S01]  /*0020*/  LDCU UR4, c[0x0][0x360] ;  /* 0x00006c00ff0477ac */ /* 0x000e220008000800 */
[----:B------:R-:W0:Y:S01]  /*0030*/  S2R R0, SR_TID.X ;  /* 0x0000000000007919 */ /* 0x000e220000002100 */
[----:B------:R-:W1:Y:S01]  /*0040*/  LDCU UR5, c[0x0][0x388] ;  /* 0x00007100ff0577ac */ /* 0x000e620008000800 */
[----:B0-----:R-:W-:-:S05]  /*0050*/  IMAD R5, R5, UR4, R0 ;  /* 0x0000000405057c24 */ /* 0x001fca000f8e0200 */
[----:B-1----:R-:W-:-:S13]  /*0060*/  ISETP.GE.AND P0, PT, R5, UR5, PT ;  /* 0x0000000505007c0c */ /* 0x002fda000bf06270 */
[----:B------:R-:W-:Y:S05]  /*0070*/  @P0 EXIT ;  /* 0x000000000000094d */ /* 0x000fea0003800000 */
[----:B------:R-:W0:Y:S01]  /*0080*/  LDC.64 R2, c[0x0][0x380] ;  /* 0x0000e000ff027b82 */ /* 0x000e220000000a00 */
[----:B------:R-:W1:Y:S01]  /*0090*/  LDCU.64 UR4, c[0x0][0x358] ;  /* 0x00006b00ff0477ac */ /* 0x000e620008000a00 */
[----:B------:R-:W-:Y:S02]  /*00a0*/  HFMA2 R7, -RZ, RZ, 0, 5.9604644775390625e-08 ;  /* 0x00000001ff077431 */ /* 0x000fe400000001ff */
[----:B0-----:R-:W-:-:S05]  /*00b0*/  IMAD.WIDE R2, R5, 0x4, R2 ;  /* 0x0000000405027825 */ /* 0x001fca00078e0202 */
[----:B-1----:R-:W-:Y:S01]  /*00c0*/  STG.E desc[UR4][R2.64], R7 ;  /* 0x0000000702007986 */ /* 0x002fe2000c101904 */
[----:B------:R-:W-:Y:S05]  /*00d0*/  EXIT ;  /* 0x000000000000794d */ /* 0x000fea0003800000 */
.L_x_0:
[----:B------:R-:W-:-:S00]  /*00e0*/  BRA `(.L_x_0) ;  /* 0xfffffffc00fc7947 */ /* 0x000fc0000383ffff */
[----:B------:R-:W-:-:S00]  /*00f0*/  NOP ;  /* 0x0000000000007918 */ /* 0x000fc00000000000 */
        /* <DEDUP_REMOVED lines=8> */
.L_x_15:


//--------------------- .text._Z9set_valuePhi     --------------------------
	.section	.text._Z9set_valuePhi,"ax",@progbits
	.align	128
        .global         _Z9set_valuePhi
        .type           _Z9set_valuePhi,@function
        .size           _Z9set_valuePhi,(.L_x_16 - _Z9set_valuePhi)
        .other          _Z9set_valuePhi,@"STO_CUDA_ENTRY STV_DEFAULT"
_Z9set_valuePhi:
.text._Z9set_valuePhi:
        /* <DEDUP_REMOVED lines=8> */
[----:B------:R-:W0:Y:S01]  /*0080*/  LDCU.64 UR6, c[0x0][0x380] ;  /* 0x00007000ff0677ac */ /* 0x000e220008000a00 */
[----:B------:R-:W-:Y:S01]  /*0090*/  IMAD.MOV.U32 R4, RZ, RZ, 0x1 ;  /* 0x00000001ff047424 */ /* 0x000fe200078e00ff */
[----:B------:R-:W1:Y:S01]  /*00a0*/  LDCU.64 UR4, c[0x0][0x358] ;  /* 0x00006b00ff0477ac */ /* 0x000e620008000a00 */
[----:B0-----:R-:W-:-:S04]  /*00b0*/  IADD3 R2, P0, PT, R0, UR6, RZ ;  /* 0x0000000600027c10 */ /* 0x001fc8000ff1e0ff */
[----:B------:R-:W-:Y:S02]  /*00c0*/  LEA.HI.X.SX32 R3, R0, UR7, 0x1, P0 ;  /* 0x0000000700037c11 */ /* 0x000fe400080f0eff */
[----:B------:R-:W-:-:S05]  /*00d0*/  PRMT R0, R4, 0x7610, R0 ;  /* 0x0000761004007816 */ /* 0x000fca0000000000 */
[----:B-1----:R-:W-:Y:S01]  /*00e0*/  STG.E.U8 desc[UR4][R2.64], R0 ;  /* 0x0000000002007986 */ /* 0x002fe2000c101104 */
[----:B------:R-:W-:Y:S05]  /*00f0*/  EXIT ;  /* 0x000000000000794d */ /* 0x000fea0003800000 */
.L_x_1:
        /* <DEDUP_REMOVED lines=16> */
.L_x_16:


//--------------------- .text._Z12wmma_examplePhS_Piiii --------------------------
	.section	.text._Z12wmma_examplePhS_Piiii,"ax",@progbits
	.align	128
        .global         _Z12wmma_examplePhS_Piiii
        .type           _Z12wmma_examplePhS_Piiii,@function
        .size           _Z12wmma_examplePhS_Piiii,(.L_x_17 - _Z12wmma_examplePhS_Piiii)
        .other          _Z12wmma_examplePhS_Piiii,@"STO_CUDA_ENTRY STV_DEFAULT"
_Z12wmma_examplePhS_Piiii:
.text._Z12wmma_examplePhS_Piiii:
[----:B------:R-:W-:Y:S01]  /*0000*/  LDC R1, c[0x0][0x37c] ;  /* 0x0000df00ff017b82 */ /* 0x000fe20000000800 */
[----:B------:R-:W0:Y:S01]  /*0010*/  I2F.U32.RP R0, 0x20 ;  /* 0x0000002000007906 */ /* 0x000e220000209000 */
[----:B------:R-:W1:Y:S01]  /*0020*/  S2R R2, SR_CTAID.X ;  /* 0x0000000000027919 */ /* 0x000e620000002500 */
[----:B------:R-:W1:Y:S05]  /*0030*/  LDCU UR4, c[0x0][0x360] ;  /* 0x00006c00ff0477ac */ /* 0x000e6a0008000800 */
[----:B------:R-:W2:Y:S01]  /*0040*/  LDC R25, c[0x0][0x3a0] ;  /* 0x0000e800ff197b82 */ /* 0x000ea20000000800 */
[----:B------:R-:W-:Y:S01]  /*0050*/  CS2R R12, SRZ ;  /* 0x00000000000c7805 */ /* 0x000fe2000001ff00 */
[----:B------:R-:W1:Y:S01]  /*0060*/  S2R R23, SR_TID.X ;  /* 0x0000000000177919 */ /* 0x000e620000002100 */
[----:B------:R-:W3:Y:S01]  /*0070*/  LDCU.64 UR8, c[0x0][0x398] ;  /* 0x00007300ff0877ac */ /* 0x000ee20008000a00 */
[----:B------:R-:W-:-:S02]  /*0080*/  CS2R R14, SRZ ;  /* 0x00000000000e7805 */ /* 0x000fc4000001ff00 */
[----:B------:R-:W-:Y:S02]  /*0090*/  CS2R R8, SRZ ;  /* 0x0000000000087805 */ /* 0x000fe4000001ff00 */
[----:B------:R-:W-:Y:S01]  /*00a0*/  CS2R R10, SRZ ;  /* 0x00000000000a7805 */ /* 0x000fe2000001ff00 */
[----:B------:R-:W4:Y:S01]  /*00b0*/  LDCU.64 UR6, c[0x0][0x358] ;  /* 0x00006b00ff0677ac */ /* 0x000f220008000a00 */
[----:B0-----:R-:W0:Y:S02]  /*00c0*/  MUFU.RCP R0, R0 ;  /* 0x0000000000007308 */ /* 0x001e240000001000 */
[----:B0-----:R-:W-:Y:S02]  /*00d0*/  VIADD R4, R0, 0xffffffe ;  /* 0x0ffffffe00047836 */ /* 0x001fe40000000000 */
[----:B------:R-:W0:Y:S04]  /*00e0*/  S2R R0, SR_CTAID.Y ;  /* 0x0000000000007919 */ /* 0x000e280000002600 */
[----:B------:R5:W3:Y:S02]  /*00f0*/  F2I.FTZ.U32.TRUNC.NTZ R5, R4 ;  /* 0x0000000400057305 */ /* 0x000ae4000021f000 */
[----:B-----5:R-:W-:-:S02]  /*0100*/  IMAD.MOV.U32 R4, RZ, RZ, RZ ;  /* 0x000000ffff047224 */ /* 0x020fc400078e00ff */
[----:B---3--:R-:W-:-:S04]  /*0110*/  IMAD.U32 R3, R5, -0x20, RZ ;  /* 0xffffffe005037824 */ /* 0x008fc800078e00ff */
[----:B------:R-:W-:Y:S02]  /*0120*/  IMAD.HI.U32 R22, R5, R3, R4 ;  /* 0x0000000305167227 */ /* 0x000fe400078e0004 */
[----:B------:R-:W0:Y:S02]  /*0130*/  S2R R5, SR_TID.Y ;  /* 0x0000000000057919 */ /* 0x000e240000002200 */
[----:B-1----:R-:W-:Y:S01]  /*0140*/  IMAD R3, R2, UR4, R23 ;  /* 0x0000000402037c24 */ /* 0x002fe2000f8e0217 */
[----:B------:R-:W0:Y:S03]  /*0150*/  LDCU UR4, c[0x0][0x364] ;  /* 0x00006c80ff0477ac */ /* 0x000e260008000800 */
[----:B------:R-:W-:-:S04]  /*0160*/  IMAD.HI.U32 R6, R22, R3, RZ ;  /* 0x0000000316067227 */ /* 0x000fc800078e00ff */
[----:B------:R-:W-:-:S05]  /*0170*/  IMAD R3, R6, -0x20, R3 ;  /* 0xffffffe006037824 */ /* 0x000fca00078e0203 */
[----:B------:R-:W-:-:S13]  /*0180*/  ISETP.GE.U32.AND P0, PT, R3, 0x20, PT ;  /* 0x000000200300780c */ /* 0x000fda0003f06070 */
[----:B------:R-:W-:Y:S01]  /*0190*/  @P0 IADD3 R3, PT, PT, R3, -0x20, RZ ;  /* 0xffffffe003030810 */ /* 0x000fe20007ffe0ff */
[----:B------:R-:W-:-:S03]  /*01a0*/  @P0 VIADD R6, R6, 0x1 ;  /* 0x0000000106060836 */ /* 0x000fc60000000000 */
[----:B------:R-:W-:Y:S01]  /*01b0*/  ISETP.GE.U32.AND P1, PT, R3, 0x20, PT ;  /* 0x000000200300780c */ /* 0x000fe20003f26070 */
[----:B0-----:R-:W-:Y:S02]  /*01c0*/  IMAD R0, R0, UR4, R5 ;  /* 0x0000000400007c24 */ /* 0x001fe4000f8e0205 */
[----:B------:R-:W-:Y:S02]  /*01d0*/  IMAD.U32 R3, RZ, RZ, UR9 ;  /* 0x00000009ff037e24 */ /* 0x000fe4000f8e00ff */
[----:B------:R-:W-:-:S05]  /*01e0*/  IMAD.SHL.U32 R0, R0, 0x10, RZ ;  /* 0x0000001000007824 */ /* 0x000fca00078e00ff */
[----:B------:R-:W-:-:S03]  /*01f0*/  ISETP.GE.AND P0, PT, R0, R3, PT ;  /* 0x000000030000720c */ /* 0x000fc60003f06270 */
[----:B------:R-:W-:Y:S02]  /*0200*/  @P1 IADD3 R6, PT, PT, R6, 0x1, RZ ;  /* 0x0000000106061810 */ /* 0x000fe40007ffe0ff */
[----:B--2---:R-:W-:-:S03]  /*0210*/  ISETP.GE.AND P1, PT, R25, 0x1, PT ;  /* 0x000000011900780c */ /* 0x004fc60003f26270 */
[----:B------:R-:W-:-:S05]  /*0220*/  IMAD.SHL.U32 R6, R6, 0x10, RZ ;  /* 0x0000001006067824 */ /* 0x000fca00078e00ff */
[----:B------:R-:W-:-:S05]  /*0230*/  ISETP.LT.AND P0, PT, R6, UR8, !P0 ;  /* 0x0000000806007c0c */ /* 0x000fca000c701270 */
[----:B----4-:R-:W-:Y:S08]  /*0240*/  @!P1 BRA `(.L_x_2) ;  /* 0x0000001800289947 */ /* 0x010ff00003800000 */
[----:B------:R-:W-:Y:S01]  /*0250*/  VIADD R24, R25, 0xffffffff ;  /* 0xffffffff19187836 */ /* 0x000fe20000000000 */
[----:B------:R-:W0:Y:S01]  /*0260*/  LDCU UR12, c[0x0][0x3a0] ;  /* 0x00007400ff0c77ac */ /* 0x000e220008000800 */
[----:B------:R-:W-:Y:S01]  /*0270*/  IMAD R7, R6, R25, RZ ;  /* 0x0000001906077224 */ /* 0x000fe200078e02ff */
[----:B------:R-:W-:Y:S01]  /*0280*/  CS2R R12, SRZ ;  /* 0x00000000000c7805 */ /* 0x000fe2000001ff00 */
[----:B------:R-:W-:Y:S01]  /*0290*/  IMAD.MOV.U32 R6, RZ, RZ, RZ ;  /* 0x000000ffff067224 */ /* 0x000fe200078e00ff */
[----:B------:R-:W-:Y:S01]  /*02a0*/  LEA.HI R24, R24, 0x1, RZ, 0x1c ;  /* 0x0000000118187811 */ /* 0x000fe200078fe0ff */
[----:B------:R-:W1:Y:S01]  /*02b0*/  LDCU UR13, c[0x0][0x39c] ;  /* 0x00007380ff0d77ac */ /* 0x000e620008000800 */
[----:B------:R-:W-:Y:S02]  /*02c0*/  CS2R R14, SRZ ;  /* 0x00000000000e7805 */ /* 0x000fe4000001ff00 */
[----:B------:R-:W-:Y:S02]  /*02d0*/  CS2R R8, SRZ ;  /* 0x0000000000087805 */ /* 0x000fe4000001ff00 */
[----:B------:R-:W-:Y:S01]  /*02e0*/  LOP3.LUT P1, RZ, R24, 0x3, RZ, 0xc0, !PT ;  /* 0x0000000318ff7812 */ /* 0x000fe2000782c0ff */
[----:B------:R-:W2:Y:S01]  /*02f0*/  LDCU.64 UR10, c[0x0][0x388] ;  /* 0x00007100ff0a77ac */ /* 0x000ea20008000a00 */
[----:B------:R-:W-:-:S11]  /*0300*/  CS2R R10, SRZ ;  /* 0x00000000000a7805 */ /* 0x000fd6000001ff00 */
[----:B01----:R-:W-:Y:S05]  /*0310*/  @!P1 BRA `(.L_x_3) ;  /* 0x00000008007c9947 */ /* 0x003fea0003800000 */
[----:B------:R-:W-:Y:S02]  /*0320*/  LOP3.LUT R4, R24, 0x3, RZ, 0xc0, !PT ;  /* 0x0000000318047812 */ /* 0x000fe400078ec0ff */
[----:B------:R-:W-:Y:S02]  /*0330*/  CS2R R12, SRZ ;  /* 0x00000000000c7805 */ /* 0x000fe4000001ff00 */
[----:B------:R-:W-:Y:S02]  /*0340*/  MOV R6, RZ ;  /* 0x000000ff00067202 */ /* 0x000fe40000000f00 */
[----:B------:R-:W-:Y:S02]  /*0350*/  CS2R R14, SRZ ;  /* 0x00000000000e7805 */ /* 0x000fe4000001ff00 */
[----:B------:R-:W-:Y:S02]  /*0360*/  ISETP.NE.AND P1, PT, R4, 0x1, PT ;  /* 0x000000010400780c */ /* 0x000fe40003f25270 */
[----:B------:R-:W-:-:S02]  /*0370*/  CS2R R8, SRZ ;  /* 0x0000000000087805 */ /* 0x000fc4000001ff00 */
[----:B------:R-:W-:-:S09]  /*0380*/  CS2R R10, SRZ ;  /* 0x00000000000a7805 */ /* 0x000fd2000001ff00 */
[----:B------:R-:W-:Y:S05]  /*0390*/  @!P1 BRA `(.L_x_4) ;  /* 0x0000000400a09947 */ /* 0x000fea0003800000 */
[----:B------:R-:W-:Y:S01]  /*03a0*/  ISETP.NE.AND P1, PT, R4, 0x2, PT ;  /* 0x000000020400780c */ /* 0x000fe20003f25270 */
[----:B------:R-:W-:Y:S01]  /*03b0*/  UMOV UR4, URZ ;  /* 0x000000ff00047c82 */ /* 0x000fe20008000000 */
[----:B------:R-:W-:Y:S02]  /*03c0*/  CS2R R12, SRZ ;  /* 0x00000000000c7805 */ /* 0x000fe4000001ff00 */
[----:B------:R-:W-:Y:S02]  /*03d0*/  CS2R R14, SRZ ;  /* 0x00000000000e7805 */ /* 0x000fe4000001ff00 */
[----:B------:R-:W-:Y:S02]  /*03e0*/  CS2R R8, SRZ ;  /* 0x0000000000087805 */ /* 0x000fe4000001ff00 */
[----:B------:R-:W-:-:S05]  /*03f0*/  CS2R R10, SRZ ;  /* 0x00000000000a7805 */ /* 0x000fca000001ff00 */
[----:B------:R-:W-:Y:S05]  /*0400*/  @!P1 BRA `(.L_x_5) ;  /* 0x0000000000c49947 */ /* 0x000fea0003800000 */
[----:B------:R-:W-:Y:S01]  /*0410*/  UMOV UR4, 0x10 ;  /* 0x0000001000047882 */ /* 0x000fe20000000000 */
[----:B------:R-:W-:Y:S02]  /*0420*/  CS2R R12, SRZ ;  /* 0x00000000000c7805 */ /* 0x000fe4000001ff00 */
[----:B------:R-:W-:Y:S02]  /*0430*/  CS2R R14, SRZ ;  /* 0x00000000000e7805 */ /* 0x000fe4000001ff00 */
[----:B------:R-:W-:Y:S02]  /*0440*/  CS2R R8, SRZ ;  /* 0x0000000000087805 */ /* 0x000fe4000001ff00 */
[----:B------:R-:W-:Y:S01]  /*0450*/  CS2R R10, SRZ ;  /* 0x00000000000a7805 */ /* 0x000fe2000001ff00 */
[----:B------:R-:W-:Y:S06]  /*0460*/  @!P0 BRA `(.L_x_5) ;  /* 0x0000000000ac8947 */ /* 0x000fec0003800000 */
[----:B------:R-:W0:Y:S01]  /*0470*/  S2R R10, SR_LANEID ;  /* 0x00000000000a7919 */ /* 0x000e220000000000 */
[----:B------:R-:W1:Y:S01]  /*0480*/  LDC.64 R16, c[0x0][0x388] ;  /* 0x0000e200ff107b82 */ /* 0x000e620000000a00 */
[----:B------:R-:W-:Y:S02]  /*0490*/  IMAD.MOV.U32 R11, RZ, RZ, RZ ;  /* 0x000000ffff0b7224 */ /* 0x000fe400078e00ff */
[----:B------:R-:W-:-:S05]  /*04a0*/  IMAD.MOV.U32 R9, RZ, RZ, RZ ;  /* 0x000000ffff097224 */ /* 0x000fca00078e00ff */
[----:B------:R-:W3:Y:S01]  /*04b0*/  LDC.64 R4, c[0x0][0x380] ;  /* 0x0000e000ff047b82 */ /* 0x000ee20000000a00 */
[----:B-1----:R-:W-:-:S04]  /*04c0*/  IADD3 R15, P2, PT, R0, R16, RZ ;  /* 0x00000010000f7210 */ /* 0x002fc80007f5e0ff */
[----:B------:R-:W-:Y:S01]  /*04d0*/  LEA.HI.X.SX32 R17, R0, R17, 0x1, P2 ;  /* 0x0000001100117211 */ /* 0x000fe200010f0eff */
[----:B0-----:R-:W-:Y:S01]  /*04e0*/  IMAD.SHL.U32 R8, R10, 0x4, RZ ;  /* 0x000000040a087824 */ /* 0x001fe200078e00ff */
[----:B------:R-:W-:Y:S02]  /*04f0*/  SHF.R.U32.HI R10, RZ, 0x2, R10 ;  /* 0x00000002ff0a7819 */ /* 0x000fe4000001160a */
[----:B---3--:R-:W-:Y:S02]  /*0500*/  IADD3 R21, P1, PT, R7, R4, RZ ;  /* 0x0000000407157210 */ /* 0x008fe40007f3e0ff */
[----:B------:R-:W-:-:S05]  /*0510*/  LOP3.LUT R8, R8, 0xc, RZ, 0xe2, !PT ;  /* 0x0000000c08087812 */ /* 0x000fca00078ee2ff */
[----:B------:R-:W-:-:S04]  /*0520*/  IMAD.WIDE.U32 R12, R8, R3, R10 ;  /* 0x00000003080c7225 */ /* 0x000fc800078e000a */
[----:B------:R-:W-:Y:S01]  /*0530*/  IMAD.WIDE.U32 R10, R10, R25, R8 ;  /* 0x000000190a0a7225 */ /* 0x000fe200078e0008 */
[----:B------:R-:W-:Y:S02]  /*0540*/  IADD3 R4, P2, PT, R12, R15, RZ ;  /* 0x0000000f0c047210 */ /* 0x000fe40007f5e0ff */
[----:B------:R-:W-:Y:S02]  /*0550*/  LEA.HI.X.SX32 R15, R7, R5, 0x1, P1 ;  /* 0x00000005070f7211 */ /* 0x000fe400008f0eff */
[----:B------:R-:W-:Y:S02]  /*0560*/  IADD3.X R5, PT, PT, R13, R17, RZ, P2, !PT ;  /* 0x000000110d057210 */ /* 0x000fe400017fe4ff */
[----:B------:R-:W-:Y:S02]  /*0570*/  IADD3 R8, P2, PT, R4, R3, RZ ;  /* 0x0000000304087210 */ /* 0x000fe40007f5e0ff */
[----:B------:R-:W-:Y:S01]  /*0580*/  IADD3 R20, P1, PT, R10, R21, RZ ;  /* 0x000000150a147210 */ /* 0x000fe20007f3e0ff */
[C-C-:B------:R-:W-:Y:S01]  /*0590*/  IMAD.WIDE.U32 R18, R3.reuse, 0x2, R4.reuse ;  /* 0x0000000203127825 */ /* 0x140fe200078e0004 */
[----:B------:R-:W3:Y:S03]  /*05a0*/  LDG.E.U8 R6, desc[UR6][R4.64] ;  /* 0x0000000604067981 */ /* 0x000ee6000c1e1100 */
[--C-:B------:R-:W-:Y:S01]  /*05b0*/  IMAD.X R9, RZ, RZ, R5.reuse, P2 ;  /* 0x000000ffff097224 */ /* 0x100fe200010e0605 */
[----:B------:R-:W4:Y:S01]  /*05c0*/  LDG.E.U8 R28, desc[UR6][R4.64+0x8] ;  /* 0x00000806041c7981 */ /* 0x000f22000c1e1100 */
[----:B------:R-:W-:-:S03]  /*05d0*/  IMAD.WIDE.U32 R16, R3, 0x3, R4 ;  /* 0x0000000303107825 */ /* 0x000fc600078e0004 */
[----:B------:R-:W3:Y:S01]  /*05e0*/  LDG.E.U8 R13, desc[UR6][R8.64] ;  /* 0x00000006080d7981 */ /* 0x000ee2000c1e1100 */
[----:B------:R-:W-:-:S03]  /*05f0*/  IMAD.X R21, R11, 0x1, R15, P1 ;  /* 0x000000010b157824 */ /* 0x000fc600008e060f */
[----:B------:R-:W4:Y:S04]  /*0600*/  LDG.E.U8 R29, desc[UR6][R8.64+0x8] ;  /* 0x00000806081d7981 */ /* 0x000f28000c1e1100 */
[----:B------:R-:W5:Y:S04]  /*0610*/  LDG.E.U8 R30, desc[UR6][R18.64+0x8] ;  /* 0x00000806121e7981 */ /* 0x000f68000c1e1100 */
[----:B------:R-:W5:Y:S04]  /*0620*/  LDG.E.U8 R31, desc[UR6][R16.64+0x8] ;  /* 0x00000806101f7981 */ /* 0x000f68000c1e1100 */
[----:B------:R-:W2:Y:S04]  /*0630*/  LDG.E.U8 R12, desc[UR6][R18.64] ;  /* 0x00000006120c7981 */ /* 0x000ea8000c1e1100 */
[----:B------:R-:W2:Y:S01]  /*0640*/  LDG.E.U8 R15, desc[UR6][R16.64] ;  /* 0x00000006100f7981 */ /* 0x000ea2000c1e1100 */
[----:B------:R-:W-:-:S03]  /*0650*/  IMAD.WIDE.U32 R10, R25, 0x8, R20 ;  /* 0x00000008190a7825 */ /* 0x000fc600078e0014 */
[----:B------:R-:W2:Y:S04]  /*0660*/  LDG.E R26, desc[UR6][R20.64] ;  /* 0x00000006141a7981 */ /* 0x000ea8000c1e1900 */
[----:B------:R-:W2:Y:S01]  /*0670*/  LDG.E R27, desc[UR6][R10.64] ;  /* 0x000000060a1b7981 */ /* 0x000ea2000c1e1900 */
[----:B------:R-:W-:Y:S05]  /*0680*/  WARPSYNC.ALL ;  /* 0x0000000000007948 */ /* 0x000fea0003800000 */
[----:B---3--:R-:W-:-:S02]  /*0690*/  IMAD R6, R13, 0x100, R6 ;  /* 0x000001000d067824 */ /* 0x008fc400078e0206 */
[----:B----4-:R-:W-:Y:S02]  /*06a0*/  IMAD R28, R29, 0x100, R28 ;  /* 0x000001001d1c7824 */ /* 0x010fe400078e021c */
[----:B-----5:R-:W-:Y:S01]  /*06b0*/  IMAD R31, R31, 0x100, R30 ;  /* 0x000001001f1f7824 */ /* 0x020fe200078e021e */
[----:B--2---:R-:W-:-:S04]  /*06c0*/  LEA R15, R15, R12, 0x8 ;  /* 0x0000000c0f0f7211 */ /* 0x004fc800078e40ff */
[----:B------:R-:W-:Y:S02]  /*06d0*/  PRMT R28, R28, 0x5410, R31 ;  /* 0x000054101c1c7816 */ /* 0x000fe4000000001f */
[----:B------:R-:W-:-:S05]  /*06e0*/  PRMT R15, R6, 0x5410, R15 ;  /* 0x00005410060f7816 */ /* 0x000fca000000000f */
[C---:B------:R-:W-:Y:S08]  /*06f0*/  IMMA.16816.U8.U8 R8, R26.reuse.ROW, R28.COL, RZ ;  /* 0x0000001c1a087237 */ /* 0x040ff000004004ff */
[----:B------:R-:W-:-:S15]  /*0700*/  IMMA.16816.U8.U8 R12, R26.ROW, R15.COL, RZ ;  /* 0x0000000f1a0c7237 */ /* 0x000fde00004004ff */
[----:B------:R-:W-:-:S05]  /*0710*/  NOP ;  /* 0x0000000000007918 */ /* 0x000fca0000000000 */
.L_x_5:
[----:B------:R-:W-:Y:S05]  /*0720*/  @!P0 BRA `(.L_x_6) ;  /* 0x0000000000b48947 */ /* 0x000fea0003800000 */
[----:B------:R-:W0:Y:S01]  /*0730*/  S2R R18, SR_LANEID ;  /* 0x0000000000127919 */ /* 0x000e220000000000 */
[----:B------:R-:W1:Y:S01]  /*0740*/  LDC.64 R26, c[0x0][0x388] ;  /* 0x0000e200ff1a7b82 */ /* 0x000e620000000a00 */
[----:B------:R-:W-:Y:S01]  /*0750*/  IMAD R17, R3, UR4, R0 ;  /* 0x0000000403117c24 */ /* 0x000fe2000f8e0200 */
[----:B------:R-:W-:Y:S01]  /*0760*/  IADD3 R6, PT, PT, R7, UR4, RZ ;  /* 0x0000000407067c10 */ /* 0x000fe2000fffe0ff */
[----:B------:R-:W-:-:S05]  /*0770*/  IMAD.MOV.U32 R19, RZ, RZ, RZ ;  /* 0x000000ffff137224 */ /* 0x000fca00078e00ff */
[----:B------:R-:W3:Y:S01]  /*0780*/  LDC.64 R4, c[0x0][0x380] ;  /* 0x0000e000ff047b82 */ /* 0x000ee20000000a00 */
[----:B-1----:R-:W-:-:S04]  /*0790*/  IADD3 R29, P2, PT, R17, R26, RZ ;  /* 0x0000001a111d7210 */ /* 0x002fc80007f5e0ff */
[----:B------:R-:W-:Y:S01]  /*07a0*/  LEA.HI.X.SX32 R27, R17, R27, 0x1, P2 ;  /* 0x0000001b111b7211 */ /* 0x000fe200010f0eff */
[----:B------:R-:W-:Y:S02]  /*07b0*/  IMAD.MOV.U32 R17, RZ, RZ, RZ ;  /* 0x000000ffff117224 */ /* 0x000fe400078e00ff */
[----:B0-----:R-:W-:Y:S01]  /*07c0*/  IMAD.SHL.U32 R16, R18, 0x4, RZ ;  /* 0x0000000412107824 */ /* 0x001fe200078e00ff */
[----:B------:R-:W-:-:S04]  /*07d0*/  SHF.R.U32.HI R18, RZ, 0x2, R18 ;  /* 0x00000002ff127819 */ /* 0x000fc80000011612 */
[----:B------:R-:W-:-:S05]  /*07e0*/  LOP3.LUT R16, R16, 0xc, RZ, 0xe2, !PT ;  /* 0x0000000c10107812 */ /* 0x000fca00078ee2ff */
[----:B------:R-:W-:Y:S01]  /*07f0*/  IMAD.WIDE.U32 R20, R16, R3, R18 ;  /* 0x0000000310147225 */ /* 0x000fe200078e0012 */
[----:B---3--:R-:W-:-:S03]  /*0800*/  IADD3 R19, P1, PT, R6, R4, RZ ;  /* 0x0000000406137210 */ /* 0x008fc60007f3e0ff */
[----:B------:R-:W-:Y:S01]  /*0810*/  IMAD.WIDE.U32 R16, R18, R25, R16 ;  /* 0x0000001912107225 */ /* 0x000fe200078e0010 */
[----:B------:R-:W-:Y:S02]  /*0820*/  IADD3 R20, P2, PT, R20, R29, RZ ;  /* 0x0000001d14147210 */ /* 0x000fe40007f5e0ff */
[----:B------:R-:W-:Y:S02]  /*0830*/  LEA.HI.X.SX32 R5, R6, R5, 0x1, P1 ;  /* 0x0000000506057211 */ /* 0x000fe400008f0eff */
[----:B------:R-:W-:Y:S01]  /*0840*/  IADD3 R28, P1, PT, R16, R19, RZ ;  /* 0x00000013101c7210 */ /* 0x000fe20007f3e0ff */
[----:B------:R-:W-:Y:S01]  /*0850*/  IMAD.X R21, R21, 0x1, R27, P2 ;  /* 0x0000000115157824 */ /* 0x000fe200010e061b */
[----:B------:R-:W-:-:S03]  /*0860*/  IADD3 R26, P2, PT, R20, R3, RZ ;  /* 0x00000003141a7210 */ /* 0x000fc60007f5e0ff */
[----:B------:R-:W-:Y:S01]  /*0870*/  IMAD.X R29, R17, 0x1, R5, P1 ;  /* 0x00000001111d7824 */ /* 0x000fe200008e0605 */
[----:B------:R-:W-:Y:S01]  /*0880*/  IADD3.X R27, PT, PT, RZ, R21, RZ, P2, !PT ;  /* 0x00000015ff1b7210 */ /* 0x000fe200017fe4ff */
[C-C-:B------:R-:W-:Y:S01]  /*0890*/  IMAD.WIDE.U32 R4, R3.reuse, 0x3, R20.reuse ;  /* 0x0000000303047825 */ /* 0x140fe200078e0014 */
[----:B------:R-:W3:Y:S03]  /*08a0*/  LDG.E.U8 R35, desc[UR6][R20.64] ;  /* 0x0000000614237981 */ /* 0x000ee6000c1e1100 */
[----:B------:R-:W-:Y:S01]  /*08b0*/  IMAD.WIDE.U32 R16, R3, 0x2, R20 ;  /* 0x0000000203107825 */ /* 0x000fe200078e0014 */
[----:B------:R-:W4:Y:S04]  /*08c0*/  LDG.E.U8 R33, desc[UR6][R4.64] ;  /* 0x0000000604217981 */ /* 0x000f28000c1e1100 */
[----:B------:R-:W3:Y:S04]  /*08d0*/  LDG.E.U8 R32, desc[UR6][R26.64] ;  /* 0x000000061a207981 */ /* 0x000ee8000c1e1100 */
[----:B------:R-:W4:Y:S04]  /*08e0*/  LDG.E.U8 R6, desc[UR6][R16.64] ;  /* 0x0000000610067981 */ /* 0x000f28000c1e1100 */
[----:B------:R-:W5:Y:S04]  /*08f0*/  LDG.E.U8 R36, desc[UR6][R16.64+0x8] ;  /* 0x0000080610247981 */ /* 0x000f68000c1e1100 */
[----:B------:R-:W5:Y:S04]  /*0900*/  LDG.E.U8 R5, desc[UR6][R4.64+0x8] ;  /* 0x0000080604057981 */ /* 0x000f68000c1e1100 */
[----:B------:R5:W2:Y:S04]  /*0910*/  LDG.E.U8 R34, desc[UR6][R20.64+0x8] ;  /* 0x0000080614227981 */ /* 0x000aa8000c1e1100 */
[----:B------:R-:W2:Y:S01]  /*0920*/  LDG.E.U8 R37, desc[UR6][R26.64+0x8] ;  /* 0x000008061a257981 */ /* 0x000ea2000c1e1100 */
[----:B------:R-:W-:-:S03]  /*0930*/  IMAD.WIDE.U32 R18, R25, 0x8, R28 ;  /* 0x0000000819127825 */ /* 0x000fc600078e001c */
[----:B------:R-:W2:Y:S04]  /*0940*/  LDG.E R30, desc[UR6][R28.64] ;  /* 0x000000061c1e7981 */ /* 0x000ea8000c1e1900 */
[----:B------:R-:W2:Y:S01]  /*0950*/  LDG.E R31, desc[UR6][R18.64] ;  /* 0x00000006121f7981 */ /* 0x000ea2000c1e1900 */
[----:B------:R-:W-:Y:S05]  /*0960*/  WARPSYNC.ALL ;  /* 0x0000000000007948 */ /* 0x000fea0003800000 */
[----:B---3--:R-:W-:-:S02]  /*0970*/  IMAD R32, R32, 0x100, R35 ;  /* 0x0000010020207824 */ /* 0x008fc400078e0223 */
[----:B----4-:R-:W-:Y:S02]  /*0980*/  IMAD R33, R33, 0x100, R6 ;  /* 0x0000010021217824 */ /* 0x010fe400078e0206 */
[----:B-----5:R-:W-:-:S03]  /*0990*/  IMAD R21, R5, 0x100, R36 ;  /* 0x0000010005157824 */ /* 0x020fc600078e0224 */
[----:B------:R-:W-:Y:S02]  /*09a0*/  PRMT R32, R32, 0x5410, R33 ;  /* 0x0000541020207816 */ /* 0x000fe40000000021 */
[----:B--2---:R-:W-:-:S04]  /*09b0*/  LEA R34, R37, R34, 0x8 ;  /* 0x0000002225227211 */ /* 0x004fc800078e40ff */
[----:B------:R-:W-:Y:S01]  /*09c0*/  PRMT R21, R34, 0x5410, R21 ;  /* 0x0000541022157816 */ /* 0x000fe20000000015 */
[C---:B------:R-:W-:Y:S08]  /*09d0*/  IMMA.16816.U8.U8 R12, R30.reuse.ROW, R32.COL, R12 ;  /* 0x000000201e0c7237 */ /* 0x040ff0000040040c */
[----:B------:R-:W-:-:S15]  /*09e0*/  IMMA.16816.U8.U8 R8, R30.ROW, R21.COL, R8 ;  /* 0x000000151e087237 */ /* 0x000fde0000400408 */
[----:B------:R-:W-:-:S05]  /*09f0*/  NOP ;  /* 0x0000000000007918 */ /* 0x000fca0000000000 */
.L_x_6:
[----:B------:R-:W-:-:S06]  /*0a00*/  UIADD3 UR5, UPT, UPT, UR4, 0x10, URZ ;  /* 0x0000001004057890 */ /* 0x000fcc000fffe0ff */
[----:B------:R-:W-:-:S07]  /*0a10*/  IMAD.U32 R6, RZ, RZ, UR5 ;  /* 0x00000005ff067e24 */ /* 0x000fce000f8e00ff */
.L_x_4:
[----:B------:R-:W-:Y:S05]  /*0a20*/  @!P0 BRA `(.L_x_7) ;  /* 0x0000000000b48947 */ /* 0x000fea0003800000 */
[----:B------:R-:W0:Y:S01]  /*0a30*/  S2R R16, SR_LANEID ;  /* 0x0000000000107919 */ /* 0x000e220000000000 */
[----:B------:R-:W1:Y:S01]  /*0a40*/  LDC.64 R26, c[0x0][0x388] ;  /* 0x0000e200ff1a7b82 */ /* 0x000e620000000a00 */
[----:B------:R-:W-:Y:S01]  /*0a50*/  IMAD R19, R6, R3, R0 ;  /* 0x0000000306137224 */ /* 0x000fe200078e0200 */
[----:B------:R-:W-:Y:S01]  /*0a60*/  IADD3 R28, PT, PT, R7, R6, RZ ;  /* 0x00000006071c7210 */ /* 0x000fe20007ffe0ff */
[----:B------:R-:W-:-:S05]  /*0a70*/  IMAD.MOV.U32 R17, RZ, RZ, RZ ;  /* 0x000000ffff117224 */ /* 0x000fca00078e00ff */
[----:B------:R-:W3:Y:S01]  /*0a80*/  LDC.64 R4, c[0x0][0x380] ;  /* 0x0000e000ff047b82 */ /* 0x000ee20000000a00 */
[----:B-1----:R-:W-:-:S04]  /*0a90*/  IADD3 R29, P2, PT, R19, R26, RZ ;  /* 0x0000001a131d7210 */ /* 0x002fc80007f5e0ff */
[----:B------:R-:W-:Y:S01]  /*0aa0*/  LEA.HI.X.SX32 R27, R19, R27, 0x1, P2 ;  /* 0x0000001b131b7211 */ /* 0x000fe200010f0eff */
[----:B------:R-:W-:Y:S02]  /*0ab0*/  IMAD.MOV.U32 R19, RZ, RZ, RZ ;  /* 0x000000ffff137224 */ /* 0x000fe400078e00ff */
[----:B0-----:R-:W-:Y:S01]  /*0ac0*/  IMAD.SHL.U32 R18, R16, 0x4, RZ ;  /* 0x0000000410127824 */ /* 0x001fe200078e00ff */
[----:B------:R-:W-:Y:S02]  /*0ad0*/  SHF.R.U32.HI R16, RZ, 0x2, R16 ;  /* 0x00000002ff107819 */ /* 0x000fe40000011610 */
[----:B---3--:R-:W-:Y:S02]  /*0ae0*/  IADD3 R31, P1, PT, R28, R4, RZ ;  /* 0x000000041c1f7210 */ /* 0x008fe40007f3e0ff */
[----:B------:R-:W-:Y:S02]  /*0af0*/  LOP3.LUT R18, R18, 0xc, RZ, 0xe2, !PT ;  /* 0x0000000c12127812 */ /* 0x000fe400078ee2ff */
[----:B------:R-:W-:-:S03]  /*0b00*/  LEA.HI.X.SX32 R5, R28, R5, 0x1, P1 ;  /* 0x000000051c057211 */ /* 0x000fc600008f0eff */
[----:B------:R-:W-:-:S04]  /*0b10*/  IMAD.WIDE.U32 R20, R18, R3, R16 ;  /* 0x0000000312147225 */ /* 0x000fc800078e0010 */
[----:B------:R-:W-:Y:S01]  /*0b20*/  IMAD.WIDE.U32 R16, R16, R25, R18 ;  /* 0x0000001910107225 */ /* 0x000fe200078e0012 */
[----:B------:R-:W-:Y:S02]  /*0b30*/  IADD3 R26, P2, PT, R20, R29, RZ ;  /* 0x0000001d141a7210 */ /* 0x000fe40007f5e0ff */
[----:B------:R-:W-:-:S03]  /*0b40*/  IADD3 R4, P1, PT, R16, R31, RZ ;  /* 0x0000001f10047210 */ /* 0x000fc60007f3e0ff */
[----:B------:R-:W-:Y:S01]  /*0b50*/  IMAD.X R27, R21, 0x1, R27, P2 ;  /* 0x00000001151b7824 */ /* 0x000fe200010e061b */
[----:B------:R-:W-:Y:S01]  /*0b60*/  IADD3 R20, P2, PT, R26, R3, RZ ;  /* 0x000000031a147210 */ /* 0x000fe20007f5e0ff */
[----:B------:R-:W-:-:S03]  /*0b70*/  IMAD.X R5, R17, 0x1, R5, P1 ;  /* 0x0000000111057824 */ /* 0x000fc600008e0605 */
[----:B------:R-:W-:Y:S01]  /*0b80*/  IADD3.X R21, PT, PT, RZ, R27, RZ, P2, !PT ;  /* 0x0000001bff157210 */ /* 0x000fe200017fe4ff */
[C-C-:B------:R-:W-:Y:S01]  /*0b90*/  IMAD.WIDE.U32 R18, R3.reuse, 0x2, R26.reuse ;  /* 0x0000000203127825 */ /* 0x140fe200078e001a */
[----:B------:R-:W3:Y:S03]  /*0ba0*/  LDG.E.U8 R32, desc[UR6][R26.64] ;  /* 0x000000061a207981 */ /* 0x000ee6000c1e1100 */
[----:B------:R-:W-:Y:S01]  /*0bb0*/  IMAD.WIDE.U32 R16, R3, 0x3, R26 ;  /* 0x0000000303107825 */ /* 0x000fe200078e001a */
[----:B------:R-:W4:Y:S04]  /*0bc0*/  LDG.E.U8 R33, desc[UR6][R18.64] ;  /* 0x0000000612217981 */ /* 0x000f28000c1e1100 */
[----:B------:R-:W4:Y:S04]  /*0bd0*/  LDG.E.U8 R34, desc[UR6][R16.64] ;  /* 0x0000000610227981 */ /* 0x000f28000c1e1100 */
[----:B------:R-:W3:Y:S04]  /*0be0*/  LDG.E.U8 R35, desc[UR6][R20.64] ;  /* 0x0000000614237981 */ /* 0x000ee8000c1e1100 */
[----:B------:R-:W5:Y:S04]  /*0bf0*/  LDG.E.U8 R18, desc[UR6][R18.64+0x8] ;  /* 0x0000080612127981 */ /* 0x000f68000c1e1100 */
[----:B------:R-:W5:Y:S04]  /*0c00*/  LDG.E.U8 R17, desc[UR6][R16.64+0x8] ;  /* 0x0000080610117981 */ /* 0x000f68000c1e1100 */
[----:B------:R-:W2:Y:S04]  /*0c10*/  LDG.E.U8 R36, desc[UR6][R26.64+0x8] ;  /* 0x000008061a247981 */ /* 0x000ea8000c1e1100 */
[----:B------:R5:W2:Y:S01]  /*0c20*/  LDG.E.U8 R37, desc[UR6][R20.64+0x8] ;  /* 0x0000080614257981 */ /* 0x000aa2000c1e1100 */
[----:B------:R-:W-:-:S03]  /*0c30*/  IMAD.WIDE.U32 R28, R25, 0x8, R4 ;  /* 0x00000008191c7825 */ /* 0x000fc600078e0004 */
[----:B------:R-:W2:Y:S04]  /*0c40*/  LDG.E R30, desc[UR6][R4.64] ;  /* 0x00000006041e7981 */ /* 0x000ea8000c1e1900 */
[----:B------:R-:W2:Y:S01]  /*0c50*/  LDG.E R31, desc[UR6][R28.64] ;  /* 0x000000061c1f7981 */ /* 0x000ea2000c1e1900 */
[----:B------:R-:W-:Y:S05]  /*0c60*/  WARPSYNC.ALL ;  /* 0x0000000000007948 */ /* 0x000fea0003800000 */
[----:B----4-:R-:W-:-:S02]  /*0c70*/  IMAD R33, R34, 0x100, R33 ;  /* 0x0000010022217824 */ /* 0x010fc400078e0221 */
[----:B---3--:R-:W-:Y:S02]  /*0c80*/  IMAD R32, R35, 0x100, R32 ;  /* 0x0000010023207824 */ /* 0x008fe400078e0220 */
[----:B-----5:R-:W-:-:S03]  /*0c90*/  IMAD R21, R17, 0x100, R18 ;  /* 0x0000010011157824 */ /* 0x020fc600078e0212 */
[----:B------:R-:W-:Y:S02]  /*0ca0*/  PRMT R32, R32, 0x5410, R33 ;  /* 0x0000541020207816 */ /* 0x000fe40000000021 */
[----:B--2---:R-:W-:-:S04]  /*0cb0*/  LEA R36, R37, R36, 0x8 ;  /* 0x0000002425247211 */ /* 0x004fc800078e40ff */
[----:B------:R-:W-:Y:S01]  /*0cc0*/  PRMT R21, R36, 0x5410, R21 ;  /* 0x0000541024157816 */ /* 0x000fe20000000015 */
[C---:B------:R-:W-:Y:S08]  /*0cd0*/  IMMA.16816.U8.U8 R12, R30.reuse.ROW, R32.COL, R12 ;  /* 0x000000201e0c7237 */ /* 0x040ff0000040040c */
[----:B------:R-:W-:-:S15]  /*0ce0*/  IMMA.16816.U8.U8 R8, R30.ROW, R21.COL, R8 ;  /* 0x000000151e087237 */ /* 0x000fde0000400408 */
[----:B------:R-:W-:-:S05]  /*0cf0*/  NOP ;  /* 0x0000000000007918 */ /* 0x000fca0000000000 */
.L_x_7:
[----:B------:R-:W-:-:S07]  /*0d00*/  VIADD R6, R6, 0x10 ;  /* 0x0000001006067836 */ /* 0x000fce0000000000 */
.L_x_3:
[----:B------:R-:W-:Y:S01]  /*0d10*/  ISETP.GE.U32.AND P1, PT, R24, 0x4, PT ;  /* 0x000000041800780c */ /* 0x000fe20003f26070 */
[----:B------:R-:W-:-:S12]  /*0d20*/  BSSY.RECONVERGENT B0, `(.L_x_2) ;  /* 0x00000dc000007945 */ /* 0x000fd80003800200 */
[----:B------:R-:W-:Y:S05]  /*0d30*/  @!P1 BRA `(.L_x_8) ;  /* 0x0000000c00689947 */ /* 0x000fea0003800000 */
[----:B------:R-:W0:Y:S01]  /*0d40*/  LDCU UR5, c[0x0][0x360] ;  /* 0x00006c00ff0577ac */ /* 0x000e220008000800 */
[C---:B------:R-:W-:Y:S01]  /*0d50*/  VIADD R4, R6.reuse, 0x20 ;  /* 0x0000002006047836 */ /* 0x040fe20000000000 */
[C---:B------:R-:W-:Y:S01]  /*0d60*/  IADD3 R18, PT, PT, R6.reuse, 0x10, RZ ;  /* 0x0000001006127810 */ /* 0x040fe20007ffe0ff */
[-C--:B------:R-:W-:Y:S01]  /*0d70*/  IMAD R37, R6, R3.reuse, RZ ;  /* 0x0000000306257224 */ /* 0x080fe200078e02ff */
[----:B------:R-:W1:Y:S01]  /*0d80*/  LDCU.64 UR8, c[0x0][0x380] ;  /* 0x00007000ff0877ac */ /* 0x000e620008000a00 */
[-C--:B------:R-:W-:Y:S02]  /*0d90*/  IMAD R31, R4, R3.reuse, RZ ;  /* 0x00000003041f7224 */ /* 0x080fe400078e02ff */
[----:B------:R-:W-:Y:S02]  /*0da0*/  IMAD R35, R18, R3, RZ ;  /* 0x0000000312237224 */ /* 0x000fe400078e02ff */
[----:B------:R-:W-:Y:S02]  /*0db0*/  IMAD.MOV.U32 R5, RZ, RZ, RZ ;  /* 0x000000ffff057224 */ /* 0x000fe400078e00ff */
[----:B------:R-:W-:-:S02]  /*0dc0*/  IMAD.MOV.U32 R4, RZ, RZ, R6 ;  /* 0x000000ffff047224 */ /* 0x000fc400078e0006 */
[----:B0-----:R-:W-:Y:S02]  /*0dd0*/  IMAD R23, R2, UR5, R23 ;  /* 0x0000000502177c24 */ /* 0x001fe4000f8e0217 */
[----:B------:R-:W-:Y:S02]  /*0de0*/  VIADD R2, R6, 0x30 ;  /* 0x0000003006027836 */ /* 0x000fe40000000000 */
[----:B------:R-:W-:-:S04]  /*0df0*/  IMAD.HI.U32 R22, R22, R23, RZ ;  /* 0x0000001716167227 */ /* 0x000fc800078e00ff */
[----:B------:R-:W-:Y:S02]  /*0e00*/  IMAD R23, R22, -0x20, R23 ;  /* 0xffffffe016177824 */ /* 0x000fe400078e0217 */
[----:B------:R-:W-:-:S03]  /*0e10*/  IMAD R29, R2, R3, RZ ;  /* 0x00000003021d7224 */ /* 0x000fc600078e02ff */
[----:B------:R-:W-:-:S13]  /*0e20*/  ISETP.GE.U32.AND P1, PT, R23, 0x20, PT ;  /* 0x000000201700780c */ /* 0x000fda0003f26070 */
[----:B------:R-:W-:Y:S01]  /*0e30*/  @P1 VIADD R23, R23, 0xffffffe0 ;  /* 0xffffffe017171836 */ /* 0x000fe20000000000 */
[----:B------:R-:W-:-:S04]  /*0e40*/  @P1 IADD3 R22, PT, PT, R22, 0x1, RZ ;  /* 0x0000000116161810 */ /* 0x000fc80007ffe0ff */
[----:B------:R-:W-:-:S13]  /*0e50*/  ISETP.GE.U32.AND P2, PT, R23, 0x20, PT ;  /* 0x000000201700780c */ /* 0x000fda0003f46070 */
[----:B------:R-:W-:-:S04]  /*0e60*/  @P2 VIADD R22, R22, 0x1 ;  /* 0x0000000116162836 */ /* 0x000fc80000000000 */
[----:B------:R-:W-:-:S05]  /*0e70*/  IMAD R22, R22, R25, RZ ;  /* 0x0000001916167224 */ /* 0x000fca00078e02ff */
[----:B------:R-:W-:-:S04]  /*0e80*/  LEA R22, R22, 0x10, 0x4 ;  /* 0x0000001016167811 */ /* 0x000fc800078e20ff */
[----:B-1----:R-:W-:-:S04]  /*0e90*/  IADD3 R16, P1, PT, R22, UR8, RZ ;  /* 0x0000000816107c10 */ /* 0x002fc8000ff3e0ff */
[----:B------:R-:W-:-:S09]  /*0ea0*/  LEA.HI.X.SX32 R17, R22, UR9, 0x1, P1 ;  /* 0x0000000916117c11 */ /* 0x000fd200088f0eff */
.L_x_13:
[----:B------:R-:W-:-:S05]  /*0eb0*/  IMAD.IADD R2, R5, 0x1, R6 ;  /* 0x0000000105027824 */ /* 0x000fca00078e0206 */
[----:B------:R-:W-:-:S04]  /*0ec0*/  IADD3 R3, P1, PT, R2, R16, RZ ;  /* 0x0000001002037210 */ /* 0x000fc80007f3e0ff */
[----:B------:R-:W-:Y:S01]  /*0ed0*/  LEA.HI.X.SX32 R2, R2, R17, 0x1, P1 ;  /* 0x0000001102027211 */ /* 0x000fe200008f0eff */
[----:B------:R-:W-:Y:S08]  /*0ee0*/  @!P0 BRA `(.L_x_9) ;  /* 0x0000000000bc8947 */ /* 0x000ff00003800000 */
[----:B------:R-:W0:Y:S01]  /*0ef0*/  S2R R22, SR_LANEID ;  /* 0x0000000000167919 */ /* 0x000e220000000000 */
[----:B------:R-:W1:Y:S01]  /*0f00*/  LDC.64 R20, c[0x0][0x388] ;  /* 0x0000e200ff147b82 */ /* 0x000e620000000a00 */
[----:B------:R-:W-:-:S07]  /*0f10*/  IADD3 R26, PT, PT, R0, R37, RZ ;  /* 0x00000025001a7210 */ /* 0x000fce0007ffe0ff */
[----:B------:R-:W3:Y:S08]  /*0f20*/  LDC R27, c[0x0][0x39c] ;  /* 0x0000e700ff1b7b82 */ /* 0x000ef00000000800 */
[----:B------:R-:W4:Y:S08]  /*0f30*/  LDC R33, c[0x0][0x3a0] ;  /* 0x0000e800ff217b82 */ /* 0x000f300000000800 */
[----:B------:R-:W5:Y:S01]  /*0f40*/  LDC.64 R18, c[0x0][0x380] ;  /* 0x0000e000ff127b82 */ /* 0x000f620000000a00 */
[----:B-1----:R-:W-:-:S04]  /*0f50*/  IADD3 R28, P1, PT, R26, R20, RZ ;  /* 0x000000141a1c7210 */ /* 0x002fc80007f3e0ff */
[----:B------:R-:W-:Y:S01]  /*0f60*/  LEA.HI.X.SX32 R26, R26, R21, 0x1, P1 ;  /* 0x000000151a1a7211 */ /* 0x000fe200008f0eff */
[----:B0-----:R-:W-:Y:S01]  /*0f70*/  IMAD.SHL.U32 R23, R22, 0x4, RZ ;  /* 0x0000000416177824 */ /* 0x001fe200078e00ff */
[----:B------:R-:W-:Y:S02]  /*0f80*/  SHF.R.U32.HI R22, RZ, 0x2, R22 ;  /* 0x00000002ff167819 */ /* 0x000fe40000011616 */
[----:B------:R-:W-:Y:S02]  /*0f90*/  MOV R21, RZ ;  /* 0x000000ff00157202 */ /* 0x000fe40000000f00 */
[----:B------:R-:W-:Y:S01]  /*0fa0*/  LOP3.LUT R20, R23, 0xc, RZ, 0xe2, !PT ;  /* 0x0000000c17147812 */ /* 0x000fe200078ee2ff */
[----:B------:R-:W-:-:S04]  /*0fb0*/  IMAD.MOV.U32 R23, RZ, RZ, RZ ;  /* 0x000000ffff177224 */ /* 0x000fc800078e00ff */
[----:B---3--:R-:W-:-:S04]  /*0fc0*/  IMAD.WIDE.U32 R24, R20, R27, R22 ;  /* 0x0000001b14187225 */ /* 0x008fc800078e0016 */
[----:B------:R-:W-:Y:S02]  /*0fd0*/  IMAD.IADD R23, R7, 0x1, R4 ;  /* 0x0000000107177824 */ /* 0x000fe400078e0204 */
[----:B----4-:R-:W-:-:S03]  /*0fe0*/  IMAD.WIDE.U32 R20, R22, R33, R20 ;  /* 0x0000002116147225 */ /* 0x010fc600078e0014 */
[C---:B-----5:R-:W-:Y:S02]  /*0ff0*/  IADD3 R22, P1, PT, R23.reuse, R18, RZ ;  /* 0x0000001217167210 */ /* 0x060fe40007f3e0ff */
[----:B------:R-:W-:Y:S02]  /*1000*/  IADD3 R18, P2, PT, R24, R28, RZ ;  /* 0x0000001c18127210 */ /* 0x000fe40007f5e0ff */
[----:B------:R-:W-:Y:S02]  /*1010*/  LEA.HI.X.SX32 R23, R23, R19, 0x1, P1 ;  /* 0x0000001317177211 */ /* 0x000fe400008f0eff */
[----:B------:R-:W-:Y:S01]  /*1020*/  IADD3 R20, P1, PT, R20, R22, RZ ;  /* 0x0000001614147210 */ /* 0x000fe20007f3e0ff */
[----:B------:R-:W-:Y:S01]  /*1030*/  IMAD.X R19, R25, 0x1, R26, P2 ;  /* 0x0000000119137824 */ /* 0x000fe200010e061a */
[----:B------:R-:W-:-:S03]  /*1040*/  IADD3 R22, P2, PT, R18, R27, RZ ;  /* 0x0000001b12167210 */ /* 0x000fc60007f5e0ff */
[----:B------:R-:W-:Y:S01]  /*1050*/  IMAD.X R21, R21, 0x1, R23, P1 ;  /* 0x0000000115157824 */ /* 0x000fe200008e0617 */
[----:B------:R-:W3:Y:S01]  /*1060*/  LDG.E.U8 R28, desc[UR6][R18.64] ;  /* 0x00000006121c7981 */ /* 0x000ee2000c1e1100 */
[--C-:B------:R-:W-:Y:S02]  /*1070*/  IMAD.X R23, RZ, RZ, R19.reuse, P2 ;  /* 0x000000ffff177224 */ /* 0x100fe400010e0613 */
[C-C-:B------:R-:W-:Y:S01]  /*1080*/  IMAD.WIDE.U32 R24, R27.reuse, 0x2, R18.reuse ;  /* 0x000000021b187825 */ /* 0x140fe200078e0012 */
[----:B------:R0:W4:Y:S03]  /*1090*/  LDG.E.U8 R30, desc[UR6][R18.64+0x8] ;  /* 0x00000806121e7981 */ /* 0x000126000c1e1100 */
[----:B------:R-:W-:Y:S01]  /*10a0*/  IMAD.WIDE.U32 R26, R27, 0x3, R18 ;  /* 0x000000031b1a7825 */ /* 0x000fe200078e0012 */
[----:B------:R-:W3:Y:S04]  /*10b0*/  LDG.E.U8 R34, desc[UR6][R22.64] ;  /* 0x0000000616227981 */ /* 0x000ee8000c1e1100 */
[----:B------:R1:W5:Y:S01]  /*10c0*/  LDG.E R32, desc[UR6][R20.64] ;  /* 0x0000000614207981 */ /* 0x000362000c1e1900 */
[----:B0-----:R-:W-:-:S03]  /*10d0*/  IMAD.WIDE.U32 R18, R33, 0x8, R20 ;  /* 0x0000000821127825 */ /* 0x001fc600078e0014 */
[----:B------:R-:W4:Y:S04]  /*10e0*/  LDG.E.U8 R36, desc[UR6][R22.64+0x8] ;  /* 0x0000080616247981 */ /* 0x000f28000c1e1100 */
[----:B------:R-:W5:Y:S04]  /*10f0*/  LDG.E R33, desc[UR6][R18.64] ;  /* 0x0000000612217981 */ /* 0x000f68000c1e1900 */
[----:B------:R-:W2:Y:S04]  /*1100*/  LDG.E.U8 R21, desc[UR6][R24.64] ;  /* 0x0000000618157981 */ /* 0x000ea8000c1e1100 */
[----:B------:R-:W2:Y:S04]  /*1110*/  LDG.E.U8 R20, desc[UR6][R26.64] ;  /* 0x000000061a147981 */ /* 0x000ea8000c1e1100 */
[----:B------:R-:W1:Y:S04]  /*1120*/  LDG.E.U8 R24, desc[UR6][R24.64+0x8] ;  /* 0x0000080618187981 */ /* 0x000e68000c1e1100 */
[----:B------:R-:W1:Y:S01]  /*1130*/  LDG.E.U8 R27, desc[UR6][R26.64+0x8] ;  /* 0x000008061a1b7981 */ /* 0x000e62000c1e1100 */
[----:B------:R-:W-:Y:S05]  /*1140*/  WARPSYNC.ALL ;  /* 0x0000000000007948 */ /* 0x000fea0003800000 */
[----:B---3--:R-:W-:Y:S01]  /*1150*/  LEA R28, R34, R28, 0x8 ;  /* 0x0000001c221c7211 */ /* 0x008fe200078e40ff */
[----:B----4-:R-:W-:-:S02]  /*1160*/  IMAD R30, R36, 0x100, R30 ;  /* 0x00000100241e7824 */ /* 0x010fc400078e021e */
[----:B--2---:R-:W-:-:S05]  /*1170*/  IMAD R34, R20, 0x100, R21 ;  /* 0x0000010014227824 */ /* 0x004fca00078e0215 */
[----:B------:R-:W-:Y:S01]  /*1180*/  PRMT R28, R28, 0x5410, R34 ;  /* 0x000054101c1c7816 */ /* 0x000fe20000000022 */
[----:B-1----:R-:W-:-:S05]  /*1190*/  IMAD R21, R27, 0x100, R24 ;  /* 0x000001001b157824 */ /* 0x002fca00078e0218 */
[----:B------:R-:W-:Y:S01]  /*11a0*/  PRMT R21, R30, 0x5410, R21 ;  /* 0x000054101e157816 */ /* 0x000fe20000000015 */
[C---:B-----5:R-:W-:Y:S08]  /*11b0*/  IMMA.16816.U8.U8 R12, R32.reuse.ROW, R28.COL, R12 ;  /* 0x0000001c200c7237 */ /* 0x060ff0000040040c */
[----:B------:R-:W-:-:S15]  /*11c0*/  IMMA.16816.U8.U8 R8, R32.ROW, R21.COL, R8 ;  /* 0x0000001520087237 */ /* 0x000fde0000400408 */
[----:B------:R-:W-:-:S05]  /*11d0*/  NOP ;  /* 0x0000000000007918 */ /* 0x000fca0000000000 */
.L_x_9:
[----:B------:R-:W-:Y:S05]  /*11e0*/  @!P0 BRA `(.L_x_10) ;  /* 0x0000000000b08947 */ /* 0x000fea0003800000 */
[----:B------:R-:W0:Y:S01]  /*11f0*/  S2R R20, SR_LANEID ;  /* 0x0000000000147919 */ /* 0x000e220000000000 */
[----:B------:R-:W1:Y:S01]  /*1200*/  LDC R19, c[0x0][0x39c] ;  /* 0x0000e700ff137b82 */ /* 0x000e620000000800 */
[----:B------:R-:W-:Y:S02]  /*1210*/  IMAD.IADD R26, R0, 0x1, R35 ;  /* 0x00000001001a7824 */ /* 0x000fe400078e0223 */
[----:B------:R-:W-:Y:S02]  /*1220*/  IMAD.MOV.U32 R21, RZ, RZ, RZ ;  /* 0x000000ffff157224 */ /* 0x000fe400078e00ff */
[----:B------:R-:W-:Y:S01]  /*1230*/  IMAD.MOV.U32 R25, RZ, RZ, RZ ;  /* 0x000000ffff197224 */ /* 0x000fe200078e00ff */
[----:B--2---:R-:W-:Y:S02]  /*1240*/  IADD3 R33, P1, PT, R26, UR10, RZ ;  /* 0x0000000a1a217c10 */ /* 0x004fe4000ff3e0ff */
[----:B------:R-:W2:Y:S01]  /*1250*/  LDC R18, c[0x0][0x3a0] ;  /* 0x0000e800ff127b82 */ /* 0x000ea20000000800 */
[----:B0-----:R-:W-:-:S02]  /*1260*/  SHF.L.U32 R24, R20, 0x2, RZ ;  /* 0x0000000214187819 */ /* 0x001fc400000006ff */
[----:B------:R-:W-:Y:S02]  /*1270*/  SHF.R.U32.HI R20, RZ, 0x2, R20 ;  /* 0x00000002ff147819 */ /* 0x000fe40000011614 */
[----:B------:R-:W-:-:S05]  /*1280*/  LOP3.LUT R24, R24, 0xc, RZ, 0xe2, !PT ;  /* 0x0000000c18187812 */ /* 0x000fca00078ee2ff */
[----:B-1----:R-:W-:-:S04]  /*1290*/  IMAD.WIDE.U32 R22, R24, R19, R20 ;  /* 0x0000001318167225 */ /* 0x002fc800078e0014 */
[----:B--2---:R-:W-:Y:S01]  /*12a0*/  IMAD.WIDE.U32 R20, R20, R18, R24 ;  /* 0x0000001214147225 */ /* 0x004fe200078e0018 */
[----:B------:R-:W-:Y:S02]  /*12b0*/  LEA.HI.X.SX32 R25, R26, UR11, 0x1, P1 ;  /* 0x0000000b1a197c11 */ /* 0x000fe400088f0eff */
[----:B------:R-:W-:Y:S02]  /*12c0*/  IADD3 R32, P1, PT, R22, R33, RZ ;  /* 0x0000002116207210 */ /* 0x000fe40007f3e0ff */
[----:B------:R-:W-:Y:S02]  /*12d0*/  IADD3 R26, P2, PT, R20, R3, RZ ;  /* 0x00000003141a7210 */ /* 0x000fe40007f5e0ff */
[----:B------:R-:W-:Y:S02]  /*12e0*/  IADD3.X R33, PT, PT, R23, R25, RZ, P1, !PT ;  /* 0x0000001917217210 */ /* 0x000fe40000ffe4ff */
[----:B------:R-:W-:Y:S01]  /*12f0*/  IADD3 R20, P1, PT, R32, R19, RZ ;  /* 0x0000001320147210 */ /* 0x000fe20007f3e0ff */
[----:B------:R-:W-:Y:S01]  /*1300*/  IMAD.X R27, R21, 0x1, R2, P2 ;  /* 0x00000001151b7824 */ /* 0x000fe200010e0602 */
[----:B------:R-:W-:Y:S01]  /*1310*/  IADD3 R24, P2, PT, RZ, R26, RZ ;  /* 0x0000001aff187210 */ /* 0x000fe20007f5e0ff */
[----:B------:R-:W-:Y:S01]  /*1320*/  IMAD.WIDE.U32 R22, R19, 0x2, R32 ;  /* 0x0000000213167825 */ /* 0x000fe200078e0020 */
[----:B------:R-:W2:Y:S03]  /*1330*/  LDG.E.U8 R34, desc[UR6][R32.64] ;  /* 0x0000000620227981 */ /* 0x000ea6000c1e1100 */
[----:B------:R-:W-:Y:S01]  /*1340*/  IMAD.X R21, RZ, RZ, R33, P1 ;  /* 0x000000ffff157224 */ /* 0x000fe200008e0621 */
[----:B------:R-:W3:Y:S01]  /*1350*/  LDG.E.U8 R36, desc[UR6][R32.64+0x8] ;  /* 0x0000080620247981 */ /* 0x000ee2000c1e1100 */
[----:B------:R-:W-:-:S03]  /*1360*/  IMAD.X R25, RZ, RZ, R27, P2 ;  /* 0x000000ffff197224 */ /* 0x000fc600010e061b */
[----:B------:R-:W2:Y:S04]  /*1370*/  LDG.E.U8 R28, desc[UR6][R20.64] ;  /* 0x00000006141c7981 */ /* 0x000ea8000c1e1100 */
[----:B------:R0:W3:Y:S01]  /*1380*/  LDG.E.U8 R30, desc[UR6][R20.64+0x8] ;  /* 0x00000806141e7981 */ /* 0x0000e2000c1e1100 */
[----:B------:R-:W-:-:S03]  /*1390*/  IMAD.WIDE.U32 R24, R18, 0x8, R24 ;  /* 0x0000000812187825 */ /* 0x000fc600078e0018 */
[----:B------:R1:W4:Y:S01]  /*13a0*/  LDG.E R18, desc[UR6][R26.64] ;  /* 0x000000061a127981 */ /* 0x000322000c1e1900 */
[----:B0-----:R-:W-:-:S03]  /*13b0*/  IMAD.WIDE.U32 R20, R19, 0x3, R32 ;  /* 0x0000000313147825 */ /* 0x001fc600078e0020 */
[----:B------:R-:W4:Y:S04]  /*13c0*/  LDG.E R19, desc[UR6][R24.64] ;  /* 0x0000000618137981 */ /* 0x000f28000c1e1900 */
[----:B------:R-:W5:Y:S04]  /*13d0*/  LDG.E.U8 R27, desc[UR6][R22.64] ;  /* 0x00000006161b7981 */ /* 0x000f68000c1e1100 */
[----:B------:R-:W5:Y:S04]  /*13e0*/  LDG.E.U8 R26, desc[UR6][R20.64] ;  /* 0x00000006141a7981 */ /* 0x000f68000c1e1100 */
[----:B------:R-:W1:Y:S04]  /*13f0*/  LDG.E.U8 R22, desc[UR6][R22.64+0x8] ;  /* 0x0000080616167981 */ /* 0x000e68000c1e1100 */
[----:B------:R-:W1:Y:S01]  /*1400*/  LDG.E.U8 R21, desc[UR6][R20.64+0x8] ;  /* 0x0000080614157981 */ /* 0x000e62000c1e1100 */
[----:B------:R-:W-:Y:S05]  /*1410*/  WARPSYNC.ALL ;  /* 0x0000000000007948 */ /* 0x000fea0003800000 */
[----:B--2---:R-:W-:Y:S01]  /*1420*/  LEA R28, R28, R34, 0x8 ;  /* 0x000000221c1c7211 */ /* 0x004fe200078e40ff */
[----:B---3--:R-:W-:-:S02]  /*1430*/  IMAD R30, R30, 0x100, R36 ;  /* 0x000001001e1e7824 */ /* 0x008fc400078e0224 */
[----:B-----5:R-:W-:-:S05]  /*1440*/  IMAD R34, R26, 0x100, R27 ;  /* 0x000001001a227824 */ /* 0x020fca00078e021b */
[----:B------:R-:W-:Y:S01]  /*1450*/  PRMT R28, R28, 0x5410, R34 ;  /* 0x000054101c1c7816 */ /* 0x000fe20000000022 */
[----:B-1----:R-:W-:-:S05]  /*1460*/  IMAD R27, R21, 0x100, R22 ;  /* 0x00000100151b7824 */ /* 0x002fca00078e0216 */
[----:B------:R-:W-:Y:S01]  /*1470*/  PRMT R27, R30, 0x5410, R27 ;  /* 0x000054101e1b7816 */ /* 0x000fe2000000001b */
[C---:B----4-:R-:W-:Y:S08]  /*1480*/  IMMA.16816.U8.U8 R12, R18.reuse.ROW, R28.COL, R12 ;  /* 0x0000001c120c7237 */ /* 0x050ff0000040040c */
[----:B------:R-:W-:-:S15]  /*1490*/  IMMA.16816.U8.U8 R8, R18.ROW, R27.COL, R8 ;  /* 0x0000001b12087237 */ /* 0x000fde0000400408 */
[----:B------:R-:W-:-:S05]  /*14a0*/  NOP ;  /* 0x0000000000007918 */ /* 0x000fca0000000000 */
.L_x_10:
        /* <DEDUP_REMOVED lines=19> */
[----:B------:R-:W-:Y:S01]  /*15e0*/  IADD3 R24, P2, PT, R26, 0x10, RZ ;  /* 0x000000101a187810 */ /* 0x000fe20007f5e0ff */
        /* <DEDUP_REMOVED lines=25> */
.L_x_11:
[----:B------:R-:W-:Y:S05]  /*1780*/  @!P0 BRA `(.L_x_12) ;  /* 0x0000000000b08947 */ /* 0x000fea0003800000 */
[----:B------:R-:W0:Y:S01]  /*1790*/  S2R R20, SR_LANEID ;  /* 0x0000000000147919 */ /* 0x000e220000000000 */
[----:B------:R-:W1:Y:S01]  /*17a0*/  LDC R27, c[0x0][0x3a0] ;  /* 0x0000e800ff1b7b82 */ /* 0x000e620000000800 */
[----:B------:R-:W-:Y:S01]  /*17b0*/  IMAD.MOV.U32 R23, RZ, RZ, RZ ;  /* 0x000000ffff177224 */ /* 0x000fe200078e00ff */
[----:B------:R-:W-:Y:S01]  /*17c0*/  MOV R21, RZ ;  /* 0x000000ff00157202 */ /* 0x000fe20000000f00 */
[----:B------:R-:W-:-:S05]  /*17d0*/  IMAD.IADD R24, R0, 0x1, R29 ;  /* 0x0000000100187824 */ /* 0x000fca00078e021d */
[----:B------:R-:W3:Y:S01]  /*17e0*/  LDC R25, c[0x0][0x39c] ;  /* 0x0000e700ff197b82 */ /* 0x000ee20000000800 */
[----:B--2---:R-:W-:Y:S02]  /*17f0*/  IADD3 R33, P1, PT, R24, UR10, RZ ;  /* 0x0000000a18217c10 */ /* 0x004fe4000ff3e0ff */
[----:B0-----:R-:W-:Y:S02]  /*1800*/  SHF.L.U32 R22, R20, 0x2, RZ ;  /* 0x0000000214167819 */ /* 0x001fe400000006ff */
[----:B------:R-:W-:Y:S02]  /*1810*/  SHF.R.U32.HI R20, RZ, 0x2, R20 ;  /* 0x00000002ff147819 */ /* 0x000fe40000011614 */
[----:B------:R-:W-:-:S05]  /*1820*/  LOP3.LUT R22, R22, 0xc, RZ, 0xe2, !PT ;  /* 0x0000000c16167812 */ /* 0x000fca00078ee2ff */
[----:B-1----:R-:W-:-:S04]  /*1830*/  IMAD.WIDE.U32 R18, R20, R27, R22 ;  /* 0x0000001b14127225 */ /* 0x002fc800078e0016 */
[----:B---3--:R-:W-:Y:S01]  /*1840*/  IMAD.WIDE.U32 R20, R22, R25, R20 ;  /* 0x0000001916147225 */ /* 0x008fe200078e0014 */
[----:B------:R-:W-:Y:S02]  /*1850*/  IADD3 R18, P2, PT, R18, R3, RZ ;  /* 0x0000000312127210 */ /* 0x000fe40007f5e0ff */
[----:B------:R-:W-:Y:S02]  /*1860*/  LEA.HI.X.SX32 R3, R24, UR11, 0x1, P1 ;  /* 0x0000000b18037c11 */ /* 0x000fe400088f0eff */
[----:B------:R-:W-:Y:S01]  /*1870*/  IADD3 R20, P1, PT, R20, R33, RZ ;  /* 0x0000002114147210 */ /* 0x000fe20007f3e0ff */
[----:B------:R-:W-:Y:S01]  /*1880*/  IMAD.X R19, R19, 0x1, R2, P2 ;  /* 0x0000000113137824 */ /* 0x000fe200010e0602 */
[----:B------:R-:W-:-:S03]  /*1890*/  IADD3 R2, P2, PT, R18, 0x20, RZ ;  /* 0x0000002012027810 */ /* 0x000fc60007f5e0ff */
[----:B------:R-:W-:Y:S01]  /*18a0*/  IMAD.X R21, R21, 0x1, R3, P1 ;  /* 0x0000000115157824 */ /* 0x000fe200008e0603 */
[----:B------:R-:W-:Y:S01]  /*18b0*/  IADD3.X R3, PT, PT, RZ, R19, RZ, P2, !PT ;  /* 0x00000013ff037210 */ /* 0x000fe200017fe4ff */
[----:B------:R-:W2:Y:S01]  /*18c0*/  LDG.E R24, desc[UR6][R18.64+0x20] ;  /* 0x0000200612187981 */ /* 0x000ea2000c1e1900 */
[----:B------:R-:W-:Y:S01]  /*18d0*/  IADD3 R32, P1, PT, R20, R25, RZ ;  /* 0x0000001914207210 */ /* 0x000fe20007f3e0ff */
[----:B------:R-:W-:Y:S02]  /*18e0*/  IMAD.WIDE.U32 R22, R25, 0x2, R20 ;  /* 0x0000000219167825 */ /* 0x000fe400078e0014 */
[----:B------:R-:W3:Y:S02]  /*18f0*/  LDG.E.U8 R28, desc[UR6][R20.64] ;  /* 0x00000006141c7981 */ /* 0x000ee4000c1e1100 */
[----:B------:R-:W-:Y:S02]  /*1900*/  IMAD.WIDE.U32 R26, R27, 0x8, R2 ;  /* 0x000000081b1a7825 */ /* 0x000fe400078e0002 */
[----:B------:R0:W4:Y:S02]  /*1910*/  LDG.E.U8 R30, desc[UR6][R20.64+0x8] ;  /* 0x00000806141e7981 */ /* 0x000124000c1e1100 */
[----:B------:R-:W-:-:S02]  /*1920*/  IMAD.X R33, RZ, RZ, R21, P1 ;  /* 0x000000ffff217224 */ /* 0x000fc400008e0615 */
[----:B------:R-:W-:Y:S01]  /*1930*/  IMAD.WIDE.U32 R2, R25, 0x3, R20 ;  /* 0x0000000319027825 */ /* 0x000fe200078e0014 */
[----:B------:R-:W5:Y:S04]  /*1940*/  LDG.E.U8 R34, desc[UR6][R22.64] ;  /* 0x0000000616227981 */ /* 0x000f68000c1e1100 */
[----:B------:R-:W5:Y:S04]  /*1950*/  LDG.E.U8 R36, desc[UR6][R2.64] ;  /* 0x0000000602247981 */ /* 0x000f68000c1e1100 */
[----:B------:R-:W3:Y:S04]  /*1960*/  LDG.E.U8 R21, desc[UR6][R32.64] ;  /* 0x0000000620157981 */ /* 0x000ee8000c1e1100 */
[----:B------:R-:W0:Y:S04]  /*1970*/  LDG.E.U8 R22, desc[UR6][R22.64+0x8] ;  /* 0x0000080616167981 */ /* 0x000e28000c1e1100 */
[----:B------:R-:W0:Y:S04]  /*1980*/  LDG.E.U8 R3, desc[UR6][R2.64+0x8] ;  /* 0x0000080602037981 */ /* 0x000e28000c1e1100 */
[----:B------:R-:W4:Y:S04]  /*1990*/  LDG.E.U8 R33, desc[UR6][R32.64+0x8] ;  /* 0x0000080620217981 */ /* 0x000f28000c1e1100 */
[----:B------:R-:W2:Y:S01]  /*19a0*/  LDG.E R25, desc[UR6][R26.64] ;  /* 0x000000061a197981 */ /* 0x000ea2000c1e1900 */
[----:B------:R-:W-:Y:S05]  /*19b0*/  WARPSYNC.ALL ;  /* 0x0000000000007948 */ /* 0x000fea0003800000 */
[----:B-----5:R-:W-:Y:S01]  /*19c0*/  LEA R34, R36, R34, 0x8 ;  /* 0x0000002224227211 */ /* 0x020fe200078e40ff */
[----:B---3--:R-:W-:-:S02]  /*19d0*/  IMAD R28, R21, 0x100, R28 ;  /* 0x00000100151c7824 */ /* 0x008fc400078e021c */
[----:B0-----:R-:W-:Y:S02]  /*19e0*/  IMAD R21, R3, 0x100, R22 ;  /* 0x0000010003157824 */ /* 0x001fe400078e0216 */
[----:B----4-:R-:W-:Y:S01]  /*19f0*/  IMAD R30, R33, 0x100, R30 ;  /* 0x00000100211e7824 */ /* 0x010fe200078e021e */
[----:B------:R-:W-:-:S04]  /*1a00*/  PRMT R28, R28, 0x5410, R34 ;  /* 0x000054101c1c7816 */ /* 0x000fc80000000022 */
[----:B------:R-:W-:-:S03]  /*1a10*/  PRMT R21, R30, 0x5410, R21 ;  /* 0x000054101e157816 */ /* 0x000fc60000000015 */
[C---:B--2---:R-:W-:Y:S08]  /*1a20*/  IMMA.16816.U8.U8 R12, R24.reuse.ROW, R28.COL, R12 ;  /* 0x0000001c180c7237 */ /* 0x044ff0000040040c */
[----:B------:R-:W-:-:S15]  /*1a30*/  IMMA.16816.U8.U8 R8, R24.ROW, R21.COL, R8 ;  /* 0x0000001518087237 */ /* 0x000fde0000400408 */
[----:B------:R-:W-:-:S05]  /*1a40*/  NOP ;  /* 0x0000000000007918 */ /* 0x000fca0000000000 */
.L_x_12:
[----:B------:R-:W-:Y:S01]  /*1a50*/  IADD3 R4, PT, PT, R4, 0x40, RZ ;  /* 0x0000004004047810 */ /* 0x000fe20007ffe0ff */
[----:B------:R-:W-:Y:S02]  /*1a60*/  IMAD.U32 R3, RZ, RZ, UR13 ;  /* 0x0000000dff037e24 */ /* 0x000fe4000f8e00ff */
[----:B------:R-:W-:Y:S01]  /*1a70*/  VIADD R5, R5, 0x40 ;  /* 0x0000004005057836 */ /* 0x000fe20000000000 */
[----:B------:R-:W-:Y:S01]  /*1a80*/  ISETP.GE.AND P1, PT, R4, UR12, PT ;  /* 0x0000000c04007c0c */ /* 0x000fe2000bf26270 */
[C---:B------:R-:W-:Y:S01]  /*1a90*/  IMAD R31, R3.reuse, 0x40, R31 ;  /* 0x00000040031f7824 */ /* 0x040fe200078e021f */
[C---:B------:R-:W-:Y:S01]  /*1aa0*/  LEA R29, R3.reuse, R29, 0x6 ;  /* 0x0000001d031d7211 */ /* 0x040fe200078e30ff */
[C---:B------:R-:W-:Y:S01]  /*1ab0*/  IMAD R37, R3.reuse, 0x40, R37 ;  /* 0x0000004003257824 */ /* 0x040fe200078e0225 */
[----:B------:R-:W-:-:S09]  /*1ac0*/  LEA R35, R3, R35, 0x6 ;  /* 0x0000002303237211 */ /* 0x000fd200078e30ff */
[----:B------:R-:W-:Y:S05]  /*1ad0*/  @!P1 BRA `(.L_x_13) ;  /* 0xfffffff000f49947 */ /* 0x000fea000383ffff */
.L_x_8:
[----:B--2---:R-:W-:Y:S05]  /*1ae0*/  BSYNC.RECONVERGENT B0 ;  /* 0x0000000000007941 */ /* 0x004fea0003800200 */
.L_x_2:
[----:B------:R-:W-:Y:S05]  /*1af0*/  @!P0 EXIT ;  /* 0x000000000000894d */ /* 0x000fea0003800000 */
[----:B------:R-:W0:Y:S01]  /*1b00*/  I2F.U32.RP R6, 0x20 ;  /* 0x0000002000067906 */ /* 0x000e220000209000 */
[----:B------:R-:W1:Y:S01]  /*1b10*/  S2R R7, SR_TID.X ;  /* 0x0000000000077919 */ /* 0x000e620000002100 */
[----:B------:R-:W1:Y:S01]  /*1b20*/  S2UR UR5, SR_CTAID.X ;  /* 0x00000000000579c3 */ /* 0x000e620000002500 */
[----:B------:R-:W-:Y:S01]  /*1b30*/  SHF.R.U32.HI R19, RZ, 0x1, R3 ;  /* 0x00000001ff137819 */ /* 0x000fe20000011603 */
[----:B------:R-:W2:Y:S06]  /*1b40*/  S2R R16, SR_LANEID ;  /* 0x0000000000107919 */ /* 0x000eac0000000000 */
[----:B------:R-:W1:Y:S01]  /*1b50*/  LDC R2, c[0x0][0x360] ;  /* 0x0000d800ff027b82 */ /* 0x000e620000000800 */
[----:B0-----:R-:W0:Y:S02]  /*1b60*/  MUFU.RCP R6, R6 ;  /* 0x0000000600067308 */ /* 0x001e240000001000 */
[----:B0-----:R-:W-:-:S02]  /*1b70*/  VIADD R4, R6, 0xffffffe ;  /* 0x0ffffffe06047836 */ /* 0x001fc40000000000 */
[----:B-1----:R-:W-:-:S04]  /*1b80*/  IMAD R2, R2, UR5, R7 ;  /* 0x0000000502027c24 */ /* 0x002fc8000f8e0207 */
[----:B------:R0:W1:Y:S01]  /*1b90*/  F2I.FTZ.U32.TRUNC.NTZ R5, R4 ;  /* 0x0000000400057305 */ /* 0x000062000021f000 */
[----:B------:R-:W3:Y:S01]  /*1ba0*/  LDC.64 R6, c[0x0][0x390] ;  /* 0x0000e400ff067b82 */ /* 0x000ee20000000a00 */
[----:B0-----:R-:W-:Y:S01]  /*1bb0*/  MOV R4, RZ ;  /* 0x000000ff00047202 */ /* 0x001fe20000000f00 */
[----:B-1----:R-:W-:-:S04]  /*1bc0*/  IMAD.U32 R17, R5, -0x20, RZ ;  /* 0xffffffe005117824 */ /* 0x002fc800078e00ff */
[----:B------:R-:W-:Y:S01]  /*1bd0*/  IMAD.HI.U32 R5, R5, R17, R4 ;  /* 0x0000001105057227 */ /* 0x000fe200078e0004 */
[----:B--2---:R-:W-:-:S05]  /*1be0*/  SHF.R.U32.HI R4, RZ, 0x2, R16 ;  /* 0x00000002ff047819 */ /* 0x004fca0000011610 */
[----:B------:R-:W-:-:S04]  /*1bf0*/  IMAD.HI.U32 R5, R5, R2, RZ ;  /* 0x0000000205057227 */ /* 0x000fc800078e00ff */
[----:B------:R-:W-:-:S05]  /*1c00*/  IMAD R2, R5, -0x20, R2 ;  /* 0xffffffe005027824 */ /* 0x000fca00078e0202 */
[----:B------:R-:W-:-:S13]  /*1c10*/  ISETP.GE.U32.AND P0, PT, R2, 0x20, PT ;  /* 0x000000200200780c */ /* 0x000fda0003f06070 */
[----:B------:R-:W-:Y:S02]  /*1c20*/  @P0 VIADD R2, R2, 0xffffffe0 ;  /* 0xffffffe002020836 */ /* 0x000fe40000000000 */
[----:B------:R-:W-:-:S03]  /*1c30*/  @P0 VIADD R5, R5, 0x1 ;  /* 0x0000000105050836 */ /* 0x000fc60000000000 */
[----:B------:R-:W-:Y:S02]  /*1c40*/  ISETP.GE.U32.AND P1, PT, R2, 0x20, PT ;  /* 0x000000200200780c */ /* 0x000fe40003f26070 */
[----:B------:R-:W-:-:S11]  /*1c50*/  LOP3.LUT R2, R16, 0x3, RZ, 0xc0, !PT ;  /* 0x0000000310027812 */ /* 0x000fd600078ec0ff */
[----:B------:R-:W-:-:S05]  /*1c60*/  @P1 IADD3 R5, PT, PT, R5, 0x1, RZ ;  /* 0x0000000105051810 */ /* 0x000fca0007ffe0ff */
[----:B------:R-:W-:-:S04]  /*1c70*/  IMAD.SHL.U32 R5, R5, 0x10, RZ ;  /* 0x0000001005057824 */ /* 0x000fc800078e00ff */
[----:B------:R-:W-:Y:S02]  /*1c80*/  IMAD R17, R5, R3, R0 ;  /* 0x0000000305117224 */ /* 0x000fe400078e0200 */
[----:B------:R-:W-:Y:S02]  /*1c90*/  IMAD.MOV.U32 R3, RZ, RZ, RZ ;  /* 0x000000ffff037224 */ /* 0x000fe400078e00ff */
[----:B------:R-:W-:-:S04]  /*1ca0*/  IMAD.WIDE.U32 R4, R4, R19, R2 ;  /* 0x0000001304047225 */ /* 0x000fc800078e0002 */
[----:B---3--:R-:W-:-:S03]  /*1cb0*/  IMAD.WIDE R2, R17, 0x4, R6 ;  /* 0x0000000411027825 */ /* 0x008fc600078e0206 */
[----:B------:R-:W-:-:S04]  /*1cc0*/  LEA R2, P0, R4, R2, 0x3 ;  /* 0x0000000204027211 */ /* 0x000fc800078018ff */
[----:B------:R-:W-:-:S03]  /*1cd0*/  LEA.HI.X R3, R4, R3, R5, 0x3, P0 ;  /* 0x0000000304037211 */ /* 0x000fc600000f1c05 */
[----:B------:R-:W-:Y:S02]  /*1ce0*/  IMAD.WIDE.U32 R4, R19, 0x40, R2 ;  /* 0x0000004013047825 */ /* 0x000fe400078e0002 */
[----:B------:R-:W2:Y:S04]  /*1cf0*/  LDG.E.64 R6, desc[UR6][R2.64] ;  /* 0x0000000602067981 */ /* 0x000ea8000c1e1b00 */
[----:B------:R-:W3:Y:S04]  /*1d00*/  LDG.E.64 R16, desc[UR6][R4.64] ;  /* 0x0000000604107981 */ /* 0x000ee8000c1e1b00 */
[----:B------:R-:W4:Y:S04]  /*1d10*/  LDG.E.64 R18, desc[UR6][R2.64+0x20] ;  /* 0x0000200602127981 */ /* 0x000f28000c1e1b00 */
[----:B------:R-:W5:Y:S01]  /*1d20*/  LDG.E.64 R20, desc[UR6][R4.64+0x20] ;  /* 0x0000200604147981 */ /* 0x000f62000c1e1b00 */
[----:B------:R-:W-:Y:S05]  /*1d30*/  WARPSYNC.ALL ;  /* 0x0000000000007948 */ /* 0x000fea0003800000 */
[----:B--2---:R-:W-:Y:S01]  /*1d40*/  IADD3 R6, PT, PT, R6, R12, RZ ;  /* 0x0000000c06067210 */ /* 0x004fe20007ffe0ff */
[----:B------:R-:W-:-:S02]  /*1d50*/  IMAD.IADD R7, R7, 0x1, R13 ;  /* 0x0000000107077824 */ /* 0x000fc400078e020d */
[----:B---3--:R-:W-:Y:S01]  /*1d60*/  IMAD.IADD R16, R16, 0x1, R14 ;  /* 0x0000000110107824 */ /* 0x008fe200078e020e */
[----:B------:R-:W-:Y:S01]  /*1d70*/  IADD3 R17, PT, PT, R17, R15, RZ ;  /* 0x0000000f11117210 */ /* 0x000fe20007ffe0ff */
[----:B----4-:R-:W-:Y:S01]  /*1d80*/  IMAD.IADD R18, R18, 0x1, R8 ;  /* 0x0000000112127824 */ /* 0x010fe200078e0208 */
[----:B------:R-:W-:Y:S01]  /*1d90*/  IADD3 R19, PT, PT, R19, R9, RZ ;  /* 0x0000000913137210 */ /* 0x000fe20007ffe0ff */
[----:B------:R-:W-:Y:S01]  /*1da0*/  STG.E.64 desc[UR6][R2.64], R6 ;  /* 0x0000000602007986 */ /* 0x000fe2000c101b06 */
[----:B-----5:R-:W-:Y:S02]  /*1db0*/  IMAD.IADD R20, R20, 0x1, R10 ;  /* 0x0000000114147824 */ /* 0x020fe400078e020a */
[----:B------:R-:W-:Y:S01]  /*1dc0*/  IMAD.IADD R21, R21, 0x1, R11 ;  /* 0x0000000115157824 */ /* 0x000fe200078e020b */
[----:B------:R-:W-:Y:S04]  /*1dd0*/  STG.E.64 desc[UR6][R4.64], R16 ;  /* 0x0000001004007986 */ /* 0x000fe8000c101b06 */
[----:B------:R-:W-:Y:S04]  /*1de0*/  STG.E.64 desc[UR6][R2.64+0x20], R18 ;  /* 0x0000201202007986 */ /* 0x000fe8000c101b06 */
[----:B------:R-:W-:Y:S01]  /*1df0*/  STG.E.64 desc[UR6][R4.64+0x20], R20 ;  /* 0x0000201404007986 */ /* 0x000fe2000c101b06 */
[----:B------:R-:W-:Y:S05]  /*1e00*/  EXIT ;  /* 0x000000000000794d */ /* 0x000fea0003800000 */
.L_x_14:
        /* <DEDUP_REMOVED lines=15> */
.L_x_17:


//--------------------- .nv.shared.reserved.0     --------------------------
	.section	.nv.shared.reserved.0,"aw",@nobits
	.weak		__nv_reservedSMEM_offset_0_alias
	.size		__nv_reservedSMEM_offset_0_alias, 0, 64
	.other		__nv_reservedSMEM_offset_0_alias,@"STO_CUDA_RESERVED_SHARED STV_DEFAULT"
__nv_reservedSMEM_offset_0_alias:
	.zero		0
	.zero		64


//--------------------- .nv.constant0._Z9set_valuePii --------------------------
	.section	.nv.constant0._Z9set_valuePii,"a",@progbits
	.sectionflags	@""
	.align	4
.nv.constant0._Z9set_valuePii:
	.zero		908


//--------------------- .nv.constant0._Z9set_valuePhi --------------------------
	.section	.nv.constant0._Z9set_valuePhi,"a",@progbits
	.sectionflags	@""
	.align	4
.nv.constant0._Z9set_valuePhi:
	.zero		908


//--------------------- .nv.constant0._Z12wmma_examplePhS_Piiii --------------------------
	.section	.nv.constant0._Z12wmma_examplePhS_Piiii,"a",@progbits
	.sectionflags	@""
	.align	4
.nv.constant0._Z12wmma_examplePhS_Piiii:
	.zero		932


//--------------------- SYMBOLS --------------------------

	.type		.nv.reservedSmem.offset0,@object
	.size		.nv.reservedSmem.offset0,0x4
